//
// Generated by NVIDIA NVVM Compiler
//
// Compiler Build ID: CL-36424714
// Cuda compilation tools, release 13.0, V13.0.88
// Based on NVVM 20.0.0
//

.version 9.0
.target sm_100
.address_size 64

	// .globl	_Z14time_incrementPfS_S_
.func  (.param .b64 func_retval0) __internal_accurate_pow
(
	.param .b64 __internal_accurate_pow_param_0
)
;

.visible .entry _Z14time_incrementPfS_S_(
	.param .u64 .ptr .align 1 _Z14time_incrementPfS_S__param_0,
	.param .u64 .ptr .align 1 _Z14time_incrementPfS_S__param_1,
	.param .u64 .ptr .align 1 _Z14time_incrementPfS_S__param_2
)
{
	.reg .pred 	%p<67>;
	.reg .b32 	%r<116>;
	.reg .b32 	%f<75>;
	.reg .b64 	%rd<30>;
	.reg .b64 	%fd<107>;

	ld.param.u64 	%rd5, [_Z14time_incrementPfS_S__param_1];
	mov.u32 	%r9, %ctaid.x;
	mov.u32 	%r10, %ntid.x;
	mov.u32 	%r11, %tid.x;
	mad.lo.s32 	%r1, %r9, %r10, %r11;
	setp.gt.s32 	%p1, %r1, 4095;
	@%p1 bra 	$L__BB0_37;
	ld.param.u64 	%rd29, [_Z14time_incrementPfS_S__param_2];
	ld.param.u64 	%rd28, [_Z14time_incrementPfS_S__param_0];
	cvta.to.global.u64 	%rd7, %rd28;
	cvta.to.global.u64 	%rd8, %rd5;
	cvta.to.global.u64 	%rd9, %rd29;
	shl.b32 	%r12, %r1, 2;
	shr.s32 	%r13, %r1, 31;
	shr.u32 	%r14, %r13, 26;
	add.s32 	%r15, %r1, %r14;
	and.b32  	%r16, %r15, -64;
	add.s32 	%r17, %r1, 1;
	shr.s32 	%r18, %r17, 31;
	shr.u32 	%r19, %r18, 26;
	add.s32 	%r20, %r17, %r19;
	and.b32  	%r21, %r20, -64;
	sub.s32 	%r22, %r17, %r21;
	add.s32 	%r23, %r16, %r22;
	add.s32 	%r24, %r1, 64;
	shr.s32 	%r25, %r24, 31;
	shr.u32 	%r26, %r25, 20;
	add.s32 	%r27, %r24, %r26;
	and.b32  	%r28, %r27, -4096;
	sub.s32 	%r29, %r24, %r28;
	add.s32 	%r30, %r1, -1;
	shr.s32 	%r31, %r30, 31;
	shr.u32 	%r32, %r31, 26;
	add.s32 	%r33, %r30, %r32;
	and.b32  	%r34, %r33, -64;
	sub.s32 	%r35, %r30, %r34;
	add.s32 	%r36, %r16, %r35;
	shr.u32 	%r37, %r36, 25;
	and.b32  	%r38, %r37, 64;
	add.s32 	%r39, %r38, %r36;
	mul.wide.s32 	%rd10, %r23, 4;
	add.s64 	%rd11, %rd7, %rd10;
	ld.global.f32 	%f13, [%rd11];
	mul.wide.s32 	%rd12, %r39, 4;
	add.s64 	%rd13, %rd7, %rd12;
	ld.global.f32 	%f14, [%rd13];
	add.f32 	%f15, %f13, %f14;
	mul.wide.s32 	%rd14, %r1, 4;
	add.s64 	%rd1, %rd7, %rd14;
	ld.global.f32 	%f1, [%rd1];
	add.f32 	%f2, %f1, %f1;
	sub.f32 	%f16, %f15, %f2;
	div.rn.f32 	%f17, %f16, 0f39841884;
	mul.wide.s32 	%rd15, %r29, 4;
	add.s64 	%rd16, %rd7, %rd15;
	ld.global.f32 	%f18, [%rd16];
	add.s32 	%r40, %r12, 16128;
	cvt.u64.u32 	%rd17, %r40;
	and.b64  	%rd18, %rd17, 16380;
	add.s64 	%rd19, %rd7, %rd18;
	ld.global.f32 	%f19, [%rd19];
	add.f32 	%f20, %f18, %f19;
	sub.f32 	%f21, %f20, %f2;
	div.rn.f32 	%f22, %f21, 0f39841884;
	add.f32 	%f3, %f17, %f22;
	add.s64 	%rd20, %rd8, %rd10;
	ld.global.f32 	%f23, [%rd20];
	add.s64 	%rd21, %rd8, %rd12;
	ld.global.f32 	%f24, [%rd21];
	add.f32 	%f25, %f23, %f24;
	add.s64 	%rd2, %rd8, %rd14;
	ld.global.f32 	%f4, [%rd2];
	add.f32 	%f26, %f4, %f4;
	sub.f32 	%f27, %f25, %f26;
	div.rn.f32 	%f28, %f27, 0f39841884;
	add.s64 	%rd22, %rd8, %rd15;
	ld.global.f32 	%f29, [%rd22];
	add.s64 	%rd23, %rd8, %rd18;
	ld.global.f32 	%f30, [%rd23];
	add.f32 	%f31, %f29, %f30;
	sub.f32 	%f32, %f31, %f26;
	div.rn.f32 	%f33, %f32, 0f39841884;
	add.f32 	%f5, %f28, %f33;
	add.s64 	%rd24, %rd9, %rd10;
	ld.global.f32 	%f34, [%rd24];
	add.s64 	%rd25, %rd9, %rd12;
	ld.global.f32 	%f35, [%rd25];
	add.f32 	%f36, %f34, %f35;
	add.s64 	%rd3, %rd9, %rd14;
	ld.global.f32 	%f6, [%rd3];
	add.f32 	%f37, %f6, %f6;
	sub.f32 	%f38, %f36, %f37;
	div.rn.f32 	%f39, %f38, 0f39841884;
	add.s64 	%rd26, %rd9, %rd15;
	ld.global.f32 	%f40, [%rd26];
	add.s64 	%rd27, %rd9, %rd18;
	ld.global.f32 	%f41, [%rd27];
	add.f32 	%f42, %f40, %f41;
	sub.f32 	%f43, %f42, %f37;
	div.rn.f32 	%f44, %f43, 0f39841884;
	add.f32 	%f7, %f39, %f44;
	add.f32 	%f8, %f4, 0fBDCCCCCD;
	add.f32 	%f9, %f6, 0fBDCCCCCD;
	cvt.f64.f32 	%fd1, %f8;
	{
	.reg .b32 %temp; 
	mov.b64 	{%temp, %r2}, %fd1;
	}
	mov.f64 	%fd43, 0d4000000000000000;
	{
	.reg .b32 %temp; 
	mov.b64 	{%temp, %r41}, %fd43;
	}
	and.b32  	%r4, %r41, 2146435072;
	setp.eq.s32 	%p2, %r4, 1062207488;
	abs.f64 	%fd2, %fd1;
	{ // callseq 0, 0
	.param .b64 param0;
	st.param.f64 	[param0], %fd2;
	.param .b64 retval0;
	call.uni (retval0), 
	__internal_accurate_pow, 
	(
	param0
	);
	ld.param.f64 	%fd44, [retval0];
	} // callseq 0
	setp.lt.s32 	%p3, %r2, 0;
	neg.f64 	%fd46, %fd44;
	selp.f64 	%fd47, %fd46, %fd44, %p2;
	selp.f64 	%fd98, %fd47, %fd44, %p3;
	setp.neu.f32 	%p4, %f8, 0f00000000;
	@%p4 bra 	$L__BB0_3;
	selp.b32 	%r42, %r2, 0, %p2;
	setp.lt.s32 	%p6, %r41, 0;
	or.b32  	%r43, %r42, 2146435072;
	selp.b32 	%r44, %r43, %r42, %p6;
	mov.b32 	%r45, 0;
	mov.b64 	%fd98, {%r45, %r44};
$L__BB0_3:
	add.f64 	%fd48, %fd1, 0d4000000000000000;
	{
	.reg .b32 %temp; 
	mov.b64 	{%temp, %r46}, %fd48;
	}
	and.b32  	%r47, %r46, 2146435072;
	setp.ne.s32 	%p7, %r47, 2146435072;
	@%p7 bra 	$L__BB0_8;
	setp.num.f32 	%p8, %f8, %f8;
	@%p8 bra 	$L__BB0_6;
	mov.f64 	%fd49, 0d4000000000000000;
	add.rn.f64 	%fd98, %fd1, %fd49;
	bra.uni 	$L__BB0_8;
$L__BB0_6:
	setp.neu.f64 	%p9, %fd2, 0d7FF0000000000000;
	@%p9 bra 	$L__BB0_8;
	setp.lt.s32 	%p10, %r2, 0;
	setp.eq.s32 	%p11, %r4, 1062207488;
	setp.lt.s32 	%p12, %r41, 0;
	selp.b32 	%r49, 0, 2146435072, %p12;
	and.b32  	%r50, %r41, 2147483647;
	setp.ne.s32 	%p13, %r50, 1071644672;
	or.b32  	%r51, %r49, -2147483648;
	selp.b32 	%r52, %r51, %r49, %p13;
	selp.b32 	%r53, %r52, %r49, %p11;
	selp.b32 	%r54, %r53, %r49, %p10;
	mov.b32 	%r55, 0;
	mov.b64 	%fd98, {%r55, %r54};
$L__BB0_8:
	setp.eq.s32 	%p14, %r4, 1062207488;
	fma.rn.f32 	%f45, %f8, 0f3F000000, 0f3F000000;
	add.f32 	%f10, %f45, 0fBF000000;
	cvt.f64.f32 	%fd9, %f10;
	{
	.reg .b32 %temp; 
	mov.b64 	{%temp, %r5}, %fd9;
	}
	abs.f64 	%fd10, %fd9;
	{ // callseq 1, 0
	.param .b64 param0;
	st.param.f64 	[param0], %fd10;
	.param .b64 retval0;
	call.uni (retval0), 
	__internal_accurate_pow, 
	(
	param0
	);
	ld.param.f64 	%fd50, [retval0];
	} // callseq 1
	setp.lt.s32 	%p15, %r5, 0;
	neg.f64 	%fd52, %fd50;
	selp.f64 	%fd53, %fd52, %fd50, %p14;
	selp.f64 	%fd100, %fd53, %fd50, %p15;
	setp.neu.f32 	%p16, %f10, 0f00000000;
	@%p16 bra 	$L__BB0_10;
	selp.b32 	%r57, %r5, 0, %p14;
	setp.lt.s32 	%p18, %r41, 0;
	or.b32  	%r58, %r57, 2146435072;
	selp.b32 	%r59, %r58, %r57, %p18;
	mov.b32 	%r60, 0;
	mov.b64 	%fd100, {%r60, %r59};
$L__BB0_10:
	add.f64 	%fd54, %fd9, 0d4000000000000000;
	{
	.reg .b32 %temp; 
	mov.b64 	{%temp, %r61}, %fd54;
	}
	and.b32  	%r62, %r61, 2146435072;
	setp.ne.s32 	%p19, %r62, 2146435072;
	@%p19 bra 	$L__BB0_15;
	setp.num.f32 	%p20, %f10, %f10;
	@%p20 bra 	$L__BB0_13;
	mov.f64 	%fd55, 0d4000000000000000;
	add.rn.f64 	%fd100, %fd9, %fd55;
	bra.uni 	$L__BB0_15;
$L__BB0_13:
	setp.neu.f64 	%p21, %fd10, 0d7FF0000000000000;
	@%p21 bra 	$L__BB0_15;
	setp.lt.s32 	%p22, %r5, 0;
	setp.eq.s32 	%p23, %r4, 1062207488;
	setp.lt.s32 	%p24, %r41, 0;
	selp.b32 	%r64, 0, 2146435072, %p24;
	and.b32  	%r65, %r41, 2147483647;
	setp.ne.s32 	%p25, %r65, 1071644672;
	or.b32  	%r66, %r64, -2147483648;
	selp.b32 	%r67, %r66, %r64, %p25;
	selp.b32 	%r68, %r67, %r64, %p23;
	selp.b32 	%r69, %r68, %r64, %p22;
	mov.b32 	%r70, 0;
	mov.b64 	%fd100, {%r70, %r69};
$L__BB0_15:
	setp.eq.s32 	%p26, %r4, 1062207488;
	setp.eq.f32 	%p27, %f10, 0f3F800000;
	add.f64 	%fd56, %fd100, %fd100;
	selp.f64 	%fd57, 0d4000000000000000, %fd56, %p27;
	setp.eq.f32 	%p28, %f8, 0f3F800000;
	selp.f64 	%fd58, 0d3FF0000000000000, %fd98, %p28;
	sub.f64 	%fd17, %fd58, %fd57;
	cvt.f64.f32 	%fd18, %f9;
	{
	.reg .b32 %temp; 
	mov.b64 	{%temp, %r6}, %fd18;
	}
	abs.f64 	%fd19, %fd18;
	{ // callseq 2, 0
	.param .b64 param0;
	st.param.f64 	[param0], %fd19;
	.param .b64 retval0;
	call.uni (retval0), 
	__internal_accurate_pow, 
	(
	param0
	);
	ld.param.f64 	%fd59, [retval0];
	} // callseq 2
	setp.lt.s32 	%p29, %r6, 0;
	neg.f64 	%fd61, %fd59;
	selp.f64 	%fd62, %fd61, %fd59, %p26;
	selp.f64 	%fd102, %fd62, %fd59, %p29;
	setp.neu.f32 	%p30, %f9, 0f00000000;
	@%p30 bra 	$L__BB0_17;
	selp.b32 	%r72, %r6, 0, %p26;
	setp.lt.s32 	%p32, %r41, 0;
	or.b32  	%r73, %r72, 2146435072;
	selp.b32 	%r74, %r73, %r72, %p32;
	mov.b32 	%r75, 0;
	mov.b64 	%fd102, {%r75, %r74};
$L__BB0_17:
	add.f64 	%fd63, %fd18, 0d4000000000000000;
	{
	.reg .b32 %temp; 
	mov.b64 	{%temp, %r76}, %fd63;
	}
	and.b32  	%r77, %r76, 2146435072;
	setp.ne.s32 	%p33, %r77, 2146435072;
	@%p33 bra 	$L__BB0_22;
	setp.num.f32 	%p34, %f9, %f9;
	@%p34 bra 	$L__BB0_20;
	mov.f64 	%fd64, 0d4000000000000000;
	add.rn.f64 	%fd102, %fd18, %fd64;
	bra.uni 	$L__BB0_22;
$L__BB0_20:
	setp.neu.f64 	%p35, %fd19, 0d7FF0000000000000;
	@%p35 bra 	$L__BB0_22;
	setp.lt.s32 	%p36, %r6, 0;
	setp.eq.s32 	%p37, %r4, 1062207488;
	setp.lt.s32 	%p38, %r41, 0;
	selp.b32 	%r79, 0, 2146435072, %p38;
	and.b32  	%r80, %r41, 2147483647;
	setp.ne.s32 	%p39, %r80, 1071644672;
	or.b32  	%r81, %r79, -2147483648;
	selp.b32 	%r82, %r81, %r79, %p39;
	selp.b32 	%r83, %r82, %r79, %p37;
	selp.b32 	%r84, %r83, %r79, %p36;
	mov.b32 	%r85, 0;
	mov.b64 	%fd102, {%r85, %r84};
$L__BB0_22:
	setp.eq.s32 	%p40, %r4, 1062207488;
	setp.eq.f32 	%p41, %f9, 0f3F800000;
	selp.f64 	%fd65, 0d3FF0000000000000, %fd102, %p41;
	add.f64 	%fd26, %fd17, %fd65;
	add.f32 	%f46, %f9, 0f3F000000;
	add.f32 	%f11, %f46, 0fBF000000;
	cvt.f64.f32 	%fd27, %f11;
	{
	.reg .b32 %temp; 
	mov.b64 	{%temp, %r7}, %fd27;
	}
	abs.f64 	%fd28, %fd27;
	{ // callseq 3, 0
	.param .b64 param0;
	st.param.f64 	[param0], %fd28;
	.param .b64 retval0;
	call.uni (retval0), 
	__internal_accurate_pow, 
	(
	param0
	);
	ld.param.f64 	%fd66, [retval0];
	} // callseq 3
	setp.lt.s32 	%p42, %r7, 0;
	neg.f64 	%fd68, %fd66;
	selp.f64 	%fd69, %fd68, %fd66, %p40;
	selp.f64 	%fd104, %fd69, %fd66, %p42;
	setp.neu.f32 	%p43, %f11, 0f00000000;
	@%p43 bra 	$L__BB0_24;
	selp.b32 	%r87, %r7, 0, %p40;
	setp.lt.s32 	%p45, %r41, 0;
	or.b32  	%r88, %r87, 2146435072;
	selp.b32 	%r89, %r88, %r87, %p45;
	mov.b32 	%r90, 0;
	mov.b64 	%fd104, {%r90, %r89};
$L__BB0_24:
	add.f64 	%fd70, %fd27, 0d4000000000000000;
	{
	.reg .b32 %temp; 
	mov.b64 	{%temp, %r91}, %fd70;
	}
	and.b32  	%r92, %r91, 2146435072;
	setp.ne.s32 	%p46, %r92, 2146435072;
	@%p46 bra 	$L__BB0_29;
	setp.num.f32 	%p47, %f11, %f11;
	@%p47 bra 	$L__BB0_27;
	mov.f64 	%fd71, 0d4000000000000000;
	add.rn.f64 	%fd104, %fd27, %fd71;
	bra.uni 	$L__BB0_29;
$L__BB0_27:
	setp.neu.f64 	%p48, %fd28, 0d7FF0000000000000;
	@%p48 bra 	$L__BB0_29;
	setp.lt.s32 	%p51, %r41, 0;
	selp.b32 	%r94, 0, 2146435072, %p51;
	and.b32  	%r95, %r41, 2147483647;
	setp.ne.s32 	%p52, %r95, 1071644672;
	or.b32  	%r96, %r94, -2147483648;
	selp.b32 	%r97, %r96, %r94, %p52;
	selp.b32 	%r98, %r97, %r94, %p40;
	selp.b32 	%r99, %r98, %r94, %p42;
	mov.b32 	%r100, 0;
	mov.b64 	%fd104, {%r100, %r99};
$L__BB0_29:
	setp.eq.s32 	%p53, %r4, 1062207488;
	setp.eq.f32 	%p54, %f11, 0f3F800000;
	selp.f64 	%fd72, 0d3FF0000000000000, %fd104, %p54;
	sub.f64 	%fd73, %fd26, %fd72;
	mul.f64 	%fd74, %fd73, 0d3FE0000000000000;
	sub.f32 	%f48, %f4, %f45;
	mul.f32 	%f49, %f8, %f48;
	cvt.f64.f32 	%fd75, %f49;
	sub.f64 	%fd76, %fd74, %fd75;
	sub.f32 	%f51, %f6, %f46;
	mul.f32 	%f52, %f9, %f51;
	cvt.f64.f32 	%fd77, %f52;
	sub.f64 	%fd78, %fd76, %fd77;
	cvt.rn.f32.f64 	%f12, %fd78;
	cvt.f64.f32 	%fd35, %f1;
	{
	.reg .b32 %temp; 
	mov.b64 	{%temp, %r8}, %fd35;
	}
	abs.f64 	%fd36, %fd35;
	{ // callseq 4, 0
	.param .b64 param0;
	st.param.f64 	[param0], %fd36;
	.param .b64 retval0;
	call.uni (retval0), 
	__internal_accurate_pow, 
	(
	param0
	);
	ld.param.f64 	%fd79, [retval0];
	} // callseq 4
	setp.lt.s32 	%p55, %r8, 0;
	neg.f64 	%fd81, %fd79;
	selp.f64 	%fd82, %fd81, %fd79, %p53;
	selp.f64 	%fd106, %fd82, %fd79, %p55;
	setp.neu.f32 	%p56, %f1, 0f00000000;
	@%p56 bra 	$L__BB0_31;
	setp.eq.s32 	%p57, %r4, 1062207488;
	selp.b32 	%r102, %r8, 0, %p57;
	setp.lt.s32 	%p58, %r41, 0;
	or.b32  	%r103, %r102, 2146435072;
	selp.b32 	%r104, %r103, %r102, %p58;
	mov.b32 	%r105, 0;
	mov.b64 	%fd106, {%r105, %r104};
$L__BB0_31:
	add.f64 	%fd83, %fd35, 0d4000000000000000;
	{
	.reg .b32 %temp; 
	mov.b64 	{%temp, %r106}, %fd83;
	}
	and.b32  	%r107, %r106, 2146435072;
	setp.ne.s32 	%p59, %r107, 2146435072;
	@%p59 bra 	$L__BB0_36;
	setp.num.f32 	%p60, %f1, %f1;
	@%p60 bra 	$L__BB0_34;
	mov.f64 	%fd84, 0d4000000000000000;
	add.rn.f64 	%fd106, %fd35, %fd84;
	bra.uni 	$L__BB0_36;
$L__BB0_34:
	setp.neu.f64 	%p61, %fd36, 0d7FF0000000000000;
	@%p61 bra 	$L__BB0_36;
	setp.lt.s32 	%p62, %r8, 0;
	setp.eq.s32 	%p63, %r4, 1062207488;
	setp.lt.s32 	%p64, %r41, 0;
	selp.b32 	%r109, 0, 2146435072, %p64;
	and.b32  	%r110, %r41, 2147483647;
	setp.ne.s32 	%p65, %r110, 1071644672;
	or.b32  	%r111, %r109, -2147483648;
	selp.b32 	%r112, %r111, %r109, %p65;
	selp.b32 	%r113, %r112, %r109, %p63;
	selp.b32 	%r114, %r113, %r109, %p62;
	mov.b32 	%r115, 0;
	mov.b64 	%fd106, {%r115, %r114};
$L__BB0_36:
	setp.eq.f32 	%p66, %f1, 0f3F800000;
	selp.f64 	%fd85, 0d3FF0000000000000, %fd106, %p66;
	mov.f32 	%f53, 0f40400000;
	sub.f32 	%f54, %f53, %f2;
	cvt.f64.f32 	%fd86, %f54;
	mul.f64 	%fd87, %fd85, %fd86;
	cvt.rn.f32.f64 	%f55, %fd87;
	mul.f32 	%f56, %f1, 0f40C00000;
	mov.f32 	%f57, 0f3F800000;
	sub.f32 	%f58, %f57, %f1;
	mul.f32 	%f59, %f56, %f58;
	sub.f32 	%f60, %f57, %f2;
	cvt.f64.f32 	%fd88, %f60;
	mov.f64 	%fd89, 0d3FF0000000000000;
	sub.f64 	%fd90, %fd89, %fd35;
	cvt.f64.f32 	%fd91, %f2;
	mul.f64 	%fd92, %fd90, %fd91;
	mul.f64 	%fd93, %fd92, %fd88;
	cvt.rn.f32.f64 	%f61, %fd93;
	mul.f32 	%f62, %f61, 0f3D0B1C15;
	fma.rn.f32 	%f63, %f3, 0f426B8E1C, %f62;
	sub.f32 	%f64, %f57, %f55;
	mul.f32 	%f65, %f64, 0f3E4CCCCD;
	fma.rn.f32 	%f66, %f55, 0f3CA3D70A, %f65;
	mul.f32 	%f67, %f66, 0f3B23D70A;
	fma.rn.f32 	%f68, %f5, %f67, %f4;
	st.global.f32 	[%rd2], %f68;
	ld.global.f32 	%f69, [%rd3];
	fma.rn.f32 	%f70, %f7, %f67, %f69;
	st.global.f32 	[%rd3], %f70;
	mul.f32 	%f71, %f59, %f12;
	fma.rn.f32 	%f72, %f63, 0f3CF5C28F, %f71;
	cvt.f64.f32 	%fd94, %f72;
	ld.global.f32 	%f73, [%rd1];
	cvt.f64.f32 	%fd95, %f73;
	fma.rn.f64 	%fd96, %fd94, 0d0000000000000000, %fd95;
	cvt.rn.f32.f64 	%f74, %fd96;
	st.global.f32 	[%rd1], %f74;
$L__BB0_37:
	ret;

}
.func  (.param .b64 func_retval0) __internal_accurate_pow(
	.param .b64 __internal_accurate_pow_param_0
)
{
	.reg .pred 	%p<8>;
	.reg .b32 	%r<49>;
	.reg .b32 	%f<3>;
	.reg .b64 	%fd<109>;

	ld.param.f64 	%fd10, [__internal_accurate_pow_param_0];
	{
	.reg .b32 %temp; 
	mov.b64 	{%temp, %r46}, %fd10;
	}
	{
	.reg .b32 %temp; 
	mov.b64 	{%r45, %temp}, %fd10;
	}
	shr.u32 	%r47, %r46, 20;
	setp.gt.u32 	%p1, %r46, 1048575;
	@%p1 bra 	$L__BB1_2;
	mul.f64 	%fd11, %fd10, 0d4350000000000000;
	{
	.reg .b32 %temp; 
	mov.b64 	{%temp, %r46}, %fd11;
	}
	{
	.reg .b32 %temp; 
	mov.b64 	{%r45, %temp}, %fd11;
	}
	shr.u32 	%r16, %r46, 20;
	add.s32 	%r47, %r16, -54;
$L__BB1_2:
	add.s32 	%r48, %r47, -1023;
	and.b32  	%r17, %r46, -2146435073;
	or.b32  	%r18, %r17, 1072693248;
	mov.b64 	%fd107, {%r45, %r18};
	setp.lt.u32 	%p2, %r18, 1073127583;
	@%p2 bra 	$L__BB1_4;
	{
	.reg .b32 %temp; 
	mov.b64 	{%r19, %temp}, %fd107;
	}
	{
	.reg .b32 %temp; 
	mov.b64 	{%temp, %r20}, %fd107;
	}
	add.s32 	%r21, %r20, -1048576;
	mov.b64 	%fd107, {%r19, %r21};
	add.s32 	%r48, %r47, -1022;
$L__BB1_4:
	add.f64 	%fd12, %fd107, 0dBFF0000000000000;
	add.f64 	%fd13, %fd107, 0d3FF0000000000000;
	rcp.approx.ftz.f64 	%fd14, %fd13;
	neg.f64 	%fd15, %fd13;
	fma.rn.f64 	%fd16, %fd15, %fd14, 0d3FF0000000000000;
	fma.rn.f64 	%fd17, %fd16, %fd16, %fd16;
	fma.rn.f64 	%fd18, %fd17, %fd14, %fd14;
	mul.f64 	%fd19, %fd12, %fd18;
	fma.rn.f64 	%fd20, %fd12, %fd18, %fd19;
	mul.f64 	%fd21, %fd20, %fd20;
	fma.rn.f64 	%fd22, %fd21, 0d3EB0F5FF7D2CAFE2, 0d3ED0F5D241AD3B5A;
	fma.rn.f64 	%fd23, %fd22, %fd21, 0d3EF3B20A75488A3F;
	fma.rn.f64 	%fd24, %fd23, %fd21, 0d3F1745CDE4FAECD5;
	fma.rn.f64 	%fd25, %fd24, %fd21, 0d3F3C71C7258A578B;
	fma.rn.f64 	%fd26, %fd25, %fd21, 0d3F6249249242B910;
	fma.rn.f64 	%fd27, %fd26, %fd21, 0d3F89999999999DFB;
	sub.f64 	%fd28, %fd12, %fd20;
	add.f64 	%fd29, %fd28, %fd28;
	neg.f64 	%fd30, %fd20;
	fma.rn.f64 	%fd31, %fd30, %fd12, %fd29;
	mul.f64 	%fd32, %fd18, %fd31;
	fma.rn.f64 	%fd33, %fd21, %fd27, 0d3FB5555555555555;
	mov.f64 	%fd34, 0d3FB5555555555555;
	sub.f64 	%fd35, %fd34, %fd33;
	fma.rn.f64 	%fd36, %fd21, %fd27, %fd35;
	add.f64 	%fd37, %fd36, 0dBC46A4CB00B9E7B0;
	add.f64 	%fd38, %fd33, %fd37;
	sub.f64 	%fd39, %fd33, %fd38;
	add.f64 	%fd40, %fd37, %fd39;
	mul.rn.f64 	%fd41, %fd20, %fd20;
	neg.f64 	%fd42, %fd41;
	fma.rn.f64 	%fd43, %fd20, %fd20, %fd42;
	{
	.reg .b32 %temp; 
	mov.b64 	{%r22, %temp}, %fd32;
	}
	{
	.reg .b32 %temp; 
	mov.b64 	{%temp, %r23}, %fd32;
	}
	add.s32 	%r24, %r23, 1048576;
	mov.b64 	%fd44, {%r22, %r24};
	fma.rn.f64 	%fd45, %fd20, %fd44, %fd43;
	mul.rn.f64 	%fd46, %fd41, %fd20;
	neg.f64 	%fd47, %fd46;
	fma.rn.f64 	%fd48, %fd41, %fd20, %fd47;
	fma.rn.f64 	%fd49, %fd41, %fd32, %fd48;
	fma.rn.f64 	%fd50, %fd45, %fd20, %fd49;
	mul.rn.f64 	%fd51, %fd38, %fd46;
	neg.f64 	%fd52, %fd51;
	fma.rn.f64 	%fd53, %fd38, %fd46, %fd52;
	fma.rn.f64 	%fd54, %fd38, %fd50, %fd53;
	fma.rn.f64 	%fd55, %fd40, %fd46, %fd54;
	add.f64 	%fd56, %fd51, %fd55;
	sub.f64 	%fd57, %fd51, %fd56;
	add.f64 	%fd58, %fd55, %fd57;
	add.f64 	%fd59, %fd20, %fd56;
	sub.f64 	%fd60, %fd20, %fd59;
	add.f64 	%fd61, %fd56, %fd60;
	add.f64 	%fd62, %fd58, %fd61;
	add.f64 	%fd63, %fd32, %fd62;
	add.f64 	%fd64, %fd59, %fd63;
	sub.f64 	%fd65, %fd59, %fd64;
	add.f64 	%fd66, %fd63, %fd65;
	xor.b32  	%r25, %r48, -2147483648;
	mov.b32 	%r26, 1127219200;
	mov.b64 	%fd67, {%r25, %r26};
	mov.b32 	%r27, -2147483648;
	mov.b64 	%fd68, {%r27, %r26};
	sub.f64 	%fd69, %fd67, %fd68;
	fma.rn.f64 	%fd70, %fd69, 0d3FE62E42FEFA39EF, %fd64;
	fma.rn.f64 	%fd71, %fd69, 0dBFE62E42FEFA39EF, %fd70;
	sub.f64 	%fd72, %fd71, %fd64;
	sub.f64 	%fd73, %fd66, %fd72;
	fma.rn.f64 	%fd74, %fd69, 0d3C7ABC9E3B39803F, %fd73;
	add.f64 	%fd75, %fd70, %fd74;
	sub.f64 	%fd76, %fd70, %fd75;
	add.f64 	%fd77, %fd74, %fd76;
	mov.f64 	%fd78, 0d4000000000000000;
	{
	.reg .b32 %temp; 
	mov.b64 	{%temp, %r28}, %fd78;
	}
	{
	.reg .b32 %temp; 
	mov.b64 	{%r29, %temp}, %fd78;
	}
	shl.b32 	%r30, %r28, 1;
	setp.gt.u32 	%p3, %r30, -33554433;
	and.b32  	%r31, %r28, -15728641;
	selp.b32 	%r32, %r31, %r28, %p3;
	mov.b64 	%fd79, {%r29, %r32};
	mul.rn.f64 	%fd80, %fd75, %fd79;
	neg.f64 	%fd81, %fd80;
	fma.rn.f64 	%fd82, %fd75, %fd79, %fd81;
	fma.rn.f64 	%fd83, %fd77, %fd79, %fd82;
	add.f64 	%fd4, %fd80, %fd83;
	sub.f64 	%fd84, %fd80, %fd4;
	add.f64 	%fd5, %fd83, %fd84;
	fma.rn.f64 	%fd85, %fd4, 0d3FF71547652B82FE, 0d4338000000000000;
	{
	.reg .b32 %temp; 
	mov.b64 	{%r13, %temp}, %fd85;
	}
	mov.f64 	%fd86, 0dC338000000000000;
	add.rn.f64 	%fd87, %fd85, %fd86;
	fma.rn.f64 	%fd88, %fd87, 0dBFE62E42FEFA39EF, %fd4;
	fma.rn.f64 	%fd89, %fd87, 0dBC7ABC9E3B39803F, %fd88;
	fma.rn.f64 	%fd90, %fd89, 0d3E5ADE1569CE2BDF, 0d3E928AF3FCA213EA;
	fma.rn.f64 	%fd91, %fd90, %fd89, 0d3EC71DEE62401315;
	fma.rn.f64 	%fd92, %fd91, %fd89, 0d3EFA01997C89EB71;
	fma.rn.f64 	%fd93, %fd92, %fd89, 0d3F2A01A014761F65;
	fma.rn.f64 	%fd94, %fd93, %fd89, 0d3F56C16C1852B7AF;
	fma.rn.f64 	%fd95, %fd94, %fd89, 0d3F81111111122322;
	fma.rn.f64 	%fd96, %fd95, %fd89, 0d3FA55555555502A1;
	fma.rn.f64 	%fd97, %fd96, %fd89, 0d3FC5555555555511;
	fma.rn.f64 	%fd98, %fd97, %fd89, 0d3FE000000000000B;
	fma.rn.f64 	%fd99, %fd98, %fd89, 0d3FF0000000000000;
	fma.rn.f64 	%fd100, %fd99, %fd89, 0d3FF0000000000000;
	{
	.reg .b32 %temp; 
	mov.b64 	{%r14, %temp}, %fd100;
	}
	{
	.reg .b32 %temp; 
	mov.b64 	{%temp, %r15}, %fd100;
	}
	shl.b32 	%r33, %r13, 20;
	add.s32 	%r34, %r33, %r15;
	mov.b64 	%fd108, {%r14, %r34};
	{
	.reg .b32 %temp; 
	mov.b64 	{%temp, %r35}, %fd4;
	}
	mov.b32 	%f2, %r35;
	abs.f32 	%f1, %f2;
	setp.lt.f32 	%p4, %f1, 0f4086232B;
	@%p4 bra 	$L__BB1_7;
	setp.lt.f64 	%p5, %fd4, 0d0000000000000000;
	add.f64 	%fd101, %fd4, 0d7FF0000000000000;
	selp.f64 	%fd108, 0d0000000000000000, %fd101, %p5;
	setp.geu.f32 	%p6, %f1, 0f40874800;
	@%p6 bra 	$L__BB1_7;
	shr.u32 	%r36, %r13, 31;
	add.s32 	%r37, %r13, %r36;
	shr.s32 	%r38, %r37, 1;
	shl.b32 	%r39, %r38, 20;
	add.s32 	%r40, %r15, %r39;
	mov.b64 	%fd102, {%r14, %r40};
	sub.s32 	%r41, %r13, %r38;
	shl.b32 	%r42, %r41, 20;
	add.s32 	%r43, %r42, 1072693248;
	mov.b32 	%r44, 0;
	mov.b64 	%fd103, {%r44, %r43};
	mul.f64 	%fd108, %fd103, %fd102;
$L__BB1_7:
	abs.f64 	%fd104, %fd108;
	setp.eq.f64 	%p7, %fd104, 0d7FF0000000000000;
	fma.rn.f64 	%fd105, %fd108, %fd5, %fd108;
	selp.f64 	%fd106, %fd108, %fd105, %p7;
	st.param.f64 	[func_retval0], %fd106;
	ret;

}


// ===== COMPILED SASS (sm_100) =====

	.target	sm_100

	.elftype	@"ET_EXEC"


//--------------------- .note.nv.tkinfo           --------------------------
	.section	.note.nv.tkinfo,"",@"SHT_NOTE"
	.sectionflags	@"SHF_NOTE_NV_TKINFO"
	.tkinfo
        /*0018*/ 	.word	0x00000002
        /*0030*/ 	.string	""
        /*0030*/ 	.string	"ptxas"
        /*0030*/ 	.string	"Cuda compilation tools, release 13.0, V13.0.88"
        /*0030*/ 	.string	"Build cuda_13.0.r13.0/compiler.36424714_0"
        /*0030*/ 	.string	"-arch sm_100 -m 64 "



//--------------------- .note.nv.cuinfo           --------------------------
	.section	.note.nv.cuinfo,"",@"SHT_NOTE"
	.sectionflags	@"SHF_NOTE_NV_CUINFO"
        /*0018*/ 	.short	0x0002
        /*001a*/ 	.short	0x0064
        /*001c*/ 	.short	0x0082
	.zero		2


//--------------------- .nv.info                  --------------------------
	.section	.nv.info,"",@"SHT_CUDA_INFO"
	.align	4


	//----- nvinfo : EIATTR_REGCOUNT
	.align		4
        /*0000*/ 	.byte	0x04, 0x2f
        /*0002*/ 	.short	(.L_1 - .L_0)
	.align		4
.L_0:
        /*0004*/ 	.word	index@(_Z14time_incrementPfS_S_)
        /*0008*/ 	.word	0x00000030


	//----- nvinfo : EIATTR_FRAME_SIZE
	.align		4
.L_1:
        /*000c*/ 	.byte	0x04, 0x11
        /*000e*/ 	.short	(.L_3 - .L_2)
	.align		4
.L_2:
        /*0010*/ 	.word	index@($_Z14time_incrementPfS_S_$__internal_accurate_pow)
        /*0014*/ 	.word	0x00000000


	//----- nvinfo : EIATTR_FRAME_SIZE
	.align		4
.L_3:
        /*0018*/ 	.byte	0x04, 0x11
        /*001a*/ 	.short	(.L_5 - .L_4)
	.align		4
.L_4:
        /*001c*/ 	.word	index@($__internal_0_$__cuda_sm3x_div_rn_noftz_f32_slowpath)
        /*0020*/ 	.word	0x00000000


	//----- nvinfo : EIATTR_FRAME_SIZE
	.align		4
.L_5:
        /*0024*/ 	.byte	0x04, 0x11
        /*0026*/ 	.short	(.L_7 - .L_6)
	.align		4
.L_6:
        /*0028*/ 	.word	index@(_Z14time_incrementPfS_S_)
        /*002c*/ 	.word	0x00000000


	//----- nvinfo : EIATTR_MIN_STACK_SIZE
	.align		4
.L_7:
        /*0030*/ 	.byte	0x04, 0x12
        /*0032*/ 	.short	(.L_9 - .L_8)
	.align		4
.L_8:
        /*0034*/ 	.word	index@(_Z14time_incrementPfS_S_)
        /*0038*/ 	.word	0x00000000
.L_9:


//--------------------- .nv.compat                --------------------------
	.section	.nv.compat,"",@"SHT_CUDA_COMPAT_INFO"
	.align	4
        /*0000*/ 	.byte	0x02, 0x09, 0x00, 0x00, 0x02, 0x02, 0x01, 0x00, 0x02, 0x05, 0x05, 0x00, 0x03, 0x07, 0x01, 0x01
        /*0010*/ 	.byte	0x02, 0x03, 0x00, 0x00, 0x02, 0x06, 0x01, 0x00, 0x04, 0x0b, 0x08, 0x00, 0x01, 0x00, 0x00, 0x00
        /*0020*/ 	.byte	0x00, 0x00, 0x00, 0x00


//--------------------- .nv.info._Z14time_incrementPfS_S_ --------------------------
	.section	.nv.info._Z14time_incrementPfS_S_,"",@"SHT_CUDA_INFO"
	.sectionflags	@""
	.align	4


	//----- nvinfo : EIATTR_CUDA_API_VERSION
	.align		4
        /*0000*/ 	.byte	0x04, 0x37
        /*0002*/ 	.short	(.L_11 - .L_10)
.L_10:
        /*0004*/ 	.word	0x00000082


	//----- nvinfo : EIATTR_KPARAM_INFO
	.align		4
.L_11:
        /*0008*/ 	.byte	0x04, 0x17
        /*000a*/ 	.short	(.L_13 - .L_12)
.L_12:
        /*000c*/ 	.word	0x00000000
        /*0010*/ 	.short	0x0002
        /*0012*/ 	.short	0x0010
        /*0014*/ 	.byte	0x00, 0xf5, 0x21, 0x00


	//----- nvinfo : EIATTR_KPARAM_INFO
	.align		4
.L_13:
        /*0018*/ 	.byte	0x04, 0x17
        /*001a*/ 	.short	(.L_15 - .L_14)
.L_14:
        /*001c*/ 	.word	0x00000000
        /*0020*/ 	.short	0x0001
        /*0022*/ 	.short	0x0008
        /*0024*/ 	.byte	0x00, 0xf5, 0x21, 0x00


	//----- nvinfo : EIATTR_KPARAM_INFO
	.align		4
.L_15:
        /*0028*/ 	.byte	0x04, 0x17
        /*002a*/ 	.short	(.L_17 - .L_16)
.L_16:
        /*002c*/ 	.word	0x00000000
        /*0030*/ 	.short	0x0000
        /*0032*/ 	.short	0x0000
        /*0034*/ 	.byte	0x00, 0xf5, 0x21, 0x00


	//----- nvinfo : EIATTR_SPARSE_MMA_MASK
	.align		4
.L_17:
        /*0038*/ 	.byte	0x03, 0x50
        /*003a*/ 	.short	0x0000


	//----- nvinfo : EIATTR_MAXREG_COUNT
	.align		4
        /*003c*/ 	.byte	0x03, 0x1b
        /*003e*/ 	.short	0x00ff


	//----- nvinfo : EIATTR_MERCURY_ISA_VERSION
	.align		4
        /*0040*/ 	.byte	0x03, 0x5f
        /*0042*/ 	.short	0x0101


	//----- nvinfo : EIATTR_VRC_CTA_INIT_COUNT
	.align		4
        /*0044*/ 	.byte	0x02, 0x4a
	.zero		1
	.zero		1


	//----- nvinfo : EIATTR_EXIT_INSTR_OFFSETS
	.align		4
        /*0048*/ 	.byte	0x04, 0x1c
        /*004a*/ 	.short	(.L_19 - .L_18)


	//   ....[0]....
.L_18:
        /*004c*/ 	.word	0x00000060


	//   ....[1]....
        /*0050*/ 	.word	0x000015a0


	//----- nvinfo : EIATTR_CRS_STACK_SIZE
	.align		4
.L_19:
        /*0054*/ 	.byte	0x04, 0x1e
        /*0056*/ 	.short	(.L_21 - .L_20)
.L_20:
        /*0058*/ 	.word	0x00000000


	//----- nvinfo : EIATTR_CBANK_PARAM_SIZE
	.align		4
.L_21:
        /*005c*/ 	.byte	0x03, 0x19
        /*005e*/ 	.short	0x0018


	//----- nvinfo : EIATTR_PARAM_CBANK
	.align		4
        /*0060*/ 	.byte	0x04, 0x0a
        /*0062*/ 	.short	(.L_23 - .L_22)
	.align		4
.L_22:
        /*0064*/ 	.word	index@(.nv.constant0._Z14time_incrementPfS_S_)
        /*0068*/ 	.short	0x0380
        /*006a*/ 	.short	0x0018


	//----- nvinfo : EIATTR_SW_WAR
	.align		4
.L_23:
        /*006c*/ 	.byte	0x04, 0x36
        /*006e*/ 	.short	(.L_25 - .L_24)
.L_24:
        /*0070*/ 	.word	0x00000008
.L_25:


//--------------------- .nv.callgraph             --------------------------
	.section	.nv.callgraph,"",@"SHT_CUDA_CALLGRAPH"
	.align	4
	.sectionentsize	8
	.align		4
        /*0000*/ 	.word	0x00000000
	.align		4
        /*0004*/ 	.word	0xffffffff
	.align		4
        /*0008*/ 	.word	0x00000000
	.align		4
        /*000c*/ 	.word	0xfffffffe
	.align		4
        /*0010*/ 	.word	0x00000000
	.align		4
        /*0014*/ 	.word	0xfffffffd
	.align		4
        /*0018*/ 	.word	0x00000000
	.align		4
        /*001c*/ 	.word	0xfffffffc


//--------------------- .text._Z14time_incrementPfS_S_ --------------------------
	.section	.text._Z14time_incrementPfS_S_,"ax",@progbits
	.align	128
        .global         _Z14time_incrementPfS_S_
        .type           _Z14time_incrementPfS_S_,@function
        .size           _Z14time_incrementPfS_S_,(.L_x_41 - _Z14time_incrementPfS_S_)
        .other          _Z14time_incrementPfS_S_,@"STO_CUDA_ENTRY STV_DEFAULT"
_Z14time_incrementPfS_S_:
.text._Z14time_incrementPfS_S_:
[----:B------:R-:W-:Y:S01]  /*0000*/  LDC R1, c[0x0][0x37c] ;  /* 0x0000df00ff017b82 */ /* 0x000fe20000000800 */
[----:B------:R-:W0:Y:S07]  /*0010*/  S2R R3, SR_TID.X ;  /* 0x0000000000037919 */ /* 0x000e2e0000002100 */
[----:B------:R-:W0:Y:S08]  /*0020*/  S2UR UR4, SR_CTAID.X ;  /* 0x00000000000479c3 */ /* 0x000e300000002500 */
[----:B------:R-:W0:Y:S02]  /*0030*/  LDC R8, c[0x0][0x360] ;  /* 0x0000d800ff087b82 */ /* 0x000e240000000800 */
[----:B0-----:R-:W-:-:S05]  /*0040*/  IMAD R8, R8, UR4, R3 ;  /* 0x0000000408087c24 */ /* 0x001fca000f8e0203 */
[----:B------:R-:W-:-:S13]  /*0050*/  ISETP.GT.AND P0, PT, R8, 0xfff, PT ;  /* 0x00000fff0800780c */ /* 0x000fda0003f04270 */
[----:B------:R-:W-:Y:S05]  /*0060*/  @P0 EXIT ;  /* 0x000000000000094d */ /* 0x000fea0003800000 */
[C---:B------:R-:W-:Y:S01]  /*0070*/  VIADD R2, R8.reuse, 0xffffffff ;  /* 0xffffffff08027836 */ /* 0x040fe20000000000 */
[----:B------:R-:W-:Y:S01]  /*0080*/  SHF.R.S32.HI R3, RZ, 0x1f, R8 ;  /* 0x0000001fff037819 */ /* 0x000fe20000011408 */
[----:B------:R-:W0:Y:S01]  /*0090*/  LDC.64 R12, c[0x0][0x380] ;  /* 0x0000e000ff0c7b82 */ /* 0x000e220000000a00 */
[----:B------:R-:W-:Y:S01]  /*00a0*/  VIADD R0, R8, 0x1 ;  /* 0x0000000108007836 */ /* 0x000fe20000000000 */
[----:B------:R-:W1:Y:S01]  /*00b0*/  LDCU.64 UR4, c[0x0][0x358] ;  /* 0x00006b00ff0477ac */ /* 0x000e620008000a00 */
[----:B------:R-:W-:Y:S02]  /*00c0*/  SHF.R.S32.HI R5, RZ, 0x1f, R2 ;  /* 0x0000001fff057819 */ /* 0x000fe40000011402 */
[----:B------:R-:W-:Y:S02]  /*00d0*/  LEA.HI R3, R3, R8, RZ, 0x6 ;  /* 0x0000000803037211 */ /* 0x000fe400078f30ff */
[----:B------:R-:W-:Y:S02]  /*00e0*/  LEA.HI R5, R5, R2, RZ, 0x6 ;  /* 0x0000000205057211 */ /* 0x000fe400078f30ff */
[----:B------:R-:W-:-:S02]  /*00f0*/  LOP3.LUT R3, R3, 0xffffffc0, RZ, 0xc0, !PT ;  /* 0xffffffc003037812 */ /* 0x000fc400078ec0ff */
[----:B------:R-:W-:Y:S02]  /*0100*/  LOP3.LUT R4, R5, 0xffffffc0, RZ, 0xc0, !PT ;  /* 0xffffffc005047812 */ /* 0x000fe400078ec0ff */
[----:B------:R-:W-:Y:S02]  /*0110*/  SHF.R.S32.HI R5, RZ, 0x1f, R0 ;  /* 0x0000001fff057819 */ /* 0x000fe40000011400 */
[----:B------:R-:W-:Y:S02]  /*0120*/  IADD3 R4, PT, PT, R3, R2, -R4 ;  /* 0x0000000203047210 */ /* 0x000fe40007ffe804 */
[----:B------:R-:W-:Y:S02]  /*0130*/  LEA.HI R5, R5, R0, RZ, 0x6 ;  /* 0x0000000005057211 */ /* 0x000fe400078f30ff */
[----:B------:R-:W-:Y:S02]  /*0140*/  SHF.R.U32.HI R2, RZ, 0x19, R4 ;  /* 0x00000019ff027819 */ /* 0x000fe40000011604 */
[----:B------:R-:W-:-:S02]  /*0150*/  LOP3.LUT R5, R5, 0xffffffc0, RZ, 0xc0, !PT ;  /* 0xffffffc005057812 */ /* 0x000fc400078ec0ff */
[----:B------:R-:W-:Y:S02]  /*0160*/  LOP3.LUT R9, R2, 0x40, RZ, 0xc0, !PT ;  /* 0x0000004002097812 */ /* 0x000fe400078ec0ff */
[----:B------:R-:W-:-:S03]  /*0170*/  IADD3 R7, PT, PT, R3, R0, -R5 ;  /* 0x0000000003077210 */ /* 0x000fc60007ffe805 */
[----:B------:R-:W-:Y:S02]  /*0180*/  IMAD.IADD R6, R4, 0x1, R9 ;  /* 0x0000000104067824 */ /* 0x000fe400078e0209 */
[----:B0-----:R-:W-:-:S04]  /*0190*/  IMAD.WIDE R4, R7, 0x4, R12 ;  /* 0x0000000407047825 */ /* 0x001fc800078e020c */
[--C-:B------:R-:W-:Y:S02]  /*01a0*/  IMAD.WIDE R10, R6, 0x4, R12.reuse ;  /* 0x00000004060a7825 */ /* 0x100fe400078e020c */
[----:B-1----:R-:W2:Y:S02]  /*01b0*/  LDG.E R4, desc[UR4][R4.64] ;  /* 0x0000000404047981 */ /* 0x002ea4000c1e1900 */
[----:B------:R-:W-:Y:S02]  /*01c0*/  IMAD.WIDE R12, R8, 0x4, R12 ;  /* 0x00000004080c7825 */ /* 0x000fe400078e020c */
[----:B------:R-:W2:Y:S04]  /*01d0*/  LDG.E R11, desc[UR4][R10.64] ;  /* 0x000000040a0b7981 */ /* 0x000ea8000c1e1900 */
[----:B------:R-:W3:Y:S01]  /*01e0*/  LDG.E R43, desc[UR4][R12.64] ;  /* 0x000000040c2b7981 */ /* 0x000ee2000c1e1900 */
[----:B------:R-:W-:-:S02]  /*01f0*/  HFMA2 R16, -RZ, RZ, 5.46875, 0.0004875659942626953125 ;  /* 0x45780ffdff107431 */ /* 0x000fc400000001ff */
[----:B------:R-:W-:Y:S02]  /*0200*/  IMAD.MOV.U32 R2, RZ, RZ, 0x39841884 ;  /* 0x39841884ff027424 */ /* 0x000fe400078e00ff */
[----:B------:R-:W-:Y:S02]  /*0210*/  VIADD R3, R8, 0x40 ;  /* 0x0000004008037836 */ /* 0x000fe40000000000 */
[----:B------:R-:W-:-:S03]  /*0220*/  FFMA R15, R16, -R2, 1 ;  /* 0x3f800000100f7423 */ /* 0x000fc60000000802 */
[----:B------:R-:W-:Y:S01]  /*0230*/  SHF.R.S32.HI R14, RZ, 0x1f, R3 ;  /* 0x0000001fff0e7819 */ /* 0x000fe20000011403 */
[----:B------:R-:W-:-:S03]  /*0240*/  FFMA R15, R15, R16, 3968.999267578125 ;  /* 0x45780ffd0f0f7423 */ /* 0x000fc60000000010 */
[----:B------:R-:W-:Y:S01]  /*0250*/  LEA.HI R14, R14, R3, RZ, 0xc ;  /* 0x000000030e0e7211 */ /* 0x000fe200078f60ff */
[----:B------:R-:W-:Y:S01]  /*0260*/  BSSY.RECONVERGENT B0, `(.L_x_0) ;  /* 0x000000f000007945 */ /* 0x000fe20003800200 */
[----:B--2---:R-:W-:Y:S01]  /*0270*/  FADD R9, R4, R11 ;  /* 0x0000000b04097221 */ /* 0x004fe20000000000 */
[----:B---3--:R-:W-:-:S04]  /*0280*/  FADD R42, R43, R43 ;  /* 0x0000002b2b2a7221 */ /* 0x008fc80000000000 */
[----:B------:R-:W-:-:S04]  /*0290*/  FADD R0, R9, -R42 ;  /* 0x8000002a09007221 */ /* 0x000fc80000000000 */
[----:B------:R-:W0:Y:S01]  /*02a0*/  FCHK P0, R0, 0.00025195267517119646072 ;  /* 0x3984188400007902 */ /* 0x000e220000000000 */
[----:B------:R-:W-:Y:S01]  /*02b0*/  FFMA R40, R0, R15, RZ ;  /* 0x0000000f00287223 */ /* 0x000fe200000000ff */
[----:B------:R-:W-:-:S03]  /*02c0*/  LOP3.LUT R4, R14, 0xfffff000, RZ, 0xc0, !PT ;  /* 0xfffff0000e047812 */ /* 0x000fc600078ec0ff */
[----:B------:R-:W-:Y:S02]  /*02d0*/  FFMA R5, R40, -0.00025195267517119646072, R0 ;  /* 0xb984188428057823 */ /* 0x000fe40000000000 */
[----:B------:R-:W-:Y:S02]  /*02e0*/  IMAD.IADD R4, R3, 0x1, -R4 ;  /* 0x0000000103047824 */ /* 0x000fe400078e0a04 */
[----:B------:R-:W-:Y:S01]  /*02f0*/  FFMA R40, R15, R5, R40 ;  /* 0x000000050f287223 */ /* 0x000fe20000000028 */
[----:B0-----:R-:W-:Y:S06]  /*0300*/  @!P0 BRA `(.L_x_1) ;  /* 0x0000000000108947 */ /* 0x001fec0003800000 */
[----:B------:R-:W-:Y:S02]  /*0310*/  MOV R3, R0 ;  /* 0x0000000000037202 */ /* 0x000fe40000000f00 */
[----:B------:R-:W-:-:S07]  /*0320*/  MOV R14, 0x340 ;  /* 0x00000340000e7802 */ /* 0x000fce0000000f00 */
[----:B------:R-:W-:Y:S05]  /*0330*/  CALL.REL.NOINC `($__internal_0_$__cuda_sm3x_div_rn_noftz_f32_slowpath) ;  /* 0x00000010009c7944 */ /* 0x000fea0003c00000 */
[----:B------:R-:W-:-:S07]  /*0340*/  IMAD.MOV.U32 R40, RZ, RZ, R0 ;  /* 0x000000ffff287224 */ /* 0x000fce00078e0000 */
.L_x_1:
[----:B------:R-:W-:Y:S05]  /*0350*/  BSYNC.RECONVERGENT B0 ;  /* 0x0000000000007941 */ /* 0x000fea0003800200 */
.L_x_0:
[----:B------:R-:W0:Y:S01]  /*0360*/  LDC.64 R10, c[0x0][0x380] ;  /* 0x0000e000ff0a7b82 */ /* 0x000e220000000a00 */
[----:B------:R-:W1:Y:S01]  /*0370*/  LDCU.64 UR6, c[0x0][0x380] ;  /* 0x00007000ff0677ac */ /* 0x000e620008000a00 */
[----:B------:R-:W-:-:S04]  /*0380*/  LEA R5, R8, 0x3f00, 0x2 ;  /* 0x00003f0008057811 */ /* 0x000fc800078e10ff */
[----:B------:R-:W-:-:S04]  /*0390*/  LOP3.LUT R5, R5, 0x3ffc, RZ, 0xc0, !PT ;  /* 0x00003ffc05057812 */ /* 0x000fc800078ec0ff */
[----:B-1----:R-:W-:Y:S01]  /*03a0*/  IADD3 R14, P0, PT, R5, UR6, RZ ;  /* 0x00000006050e7c10 */ /* 0x002fe2000ff1e0ff */
[----:B0-----:R-:W-:-:S04]  /*03b0*/  IMAD.WIDE R10, R4, 0x4, R10 ;  /* 0x00000004040a7825 */ /* 0x001fc800078e020a */
[----:B------:R-:W-:Y:S02]  /*03c0*/  IMAD.X R15, RZ, RZ, UR7, P0 ;  /* 0x00000007ff0f7e24 */ /* 0x000fe400080e06ff */
[----:B------:R-:W2:Y:S04]  /*03d0*/  LDG.E R10, desc[UR4][R10.64] ;  /* 0x000000040a0a7981 */ /* 0x000ea8000c1e1900 */
[----:B------:R-:W2:Y:S01]  /*03e0*/  LDG.E R15, desc[UR4][R14.64] ;  /* 0x000000040e0f7981 */ /* 0x000ea2000c1e1900 */
[----:B------:R-:W-:Y:S01]  /*03f0*/  IMAD.MOV.U32 R9, RZ, RZ, 0x45780ffd ;  /* 0x45780ffdff097424 */ /* 0x000fe200078e00ff */
[----:B------:R-:W-:Y:S03]  /*0400*/  BSSY.RECONVERGENT B0, `(.L_x_2) ;  /* 0x000000d000007945 */ /* 0x000fe60003800200 */
[----:B------:R-:W-:-:S04]  /*0410*/  FFMA R0, R9, -R2, 1 ;  /* 0x3f80000009007423 */ /* 0x000fc80000000802 */
[----:B------:R-:W-:Y:S01]  /*0420*/  FFMA R0, R0, R9, 3968.999267578125 ;  /* 0x45780ffd00007423 */ /* 0x000fe20000000009 */
[----:B--2---:R-:W-:-:S04]  /*0430*/  FADD R3, R10, R15 ;  /* 0x0000000f0a037221 */ /* 0x004fc80000000000 */
[----:B------:R-:W-:-:S04]  /*0440*/  FADD R3, -R42, R3 ;  /* 0x000000032a037221 */ /* 0x000fc80000000100 */
[----:B------:R-:W0:Y:S01]  /*0450*/  FCHK P0, R3, 0.00025195267517119646072 ;  /* 0x3984188403007902 */ /* 0x000e220000000000 */
[----:B------:R-:W-:-:S04]  /*0460*/  FFMA R16, R0, R3, RZ ;  /* 0x0000000300107223 */ /* 0x000fc800000000ff */
[----:B------:R-:W-:-:S04]  /*0470*/  FFMA R9, R16, -0.00025195267517119646072, R3 ;  /* 0xb984188410097823 */ /* 0x000fc80000000003 */
[----:B------:R-:W-:Y:S01]  /*0480*/  FFMA R19, R0, R9, R16 ;  /* 0x0000000900137223 */ /* 0x000fe20000000010 */
[----:B0-----:R-:W-:Y:S06]  /*0490*/  @!P0 BRA `(.L_x_3) ;  /* 0x00000000000c8947 */ /* 0x001fec0003800000 */
[----:B------:R-:W-:-:S07]  /*04a0*/  MOV R14, 0x4c0 ;  /* 0x000004c0000e7802 */ /* 0x000fce0000000f00 */
[----:B------:R-:W-:Y:S05]  /*04b0*/  CALL.REL.NOINC `($__internal_0_$__cuda_sm3x_div_rn_noftz_f32_slowpath) ;  /* 0x00000010003c7944 */ /* 0x000fea0003c00000 */
[----:B------:R-:W-:-:S07]  /*04c0*/  MOV R19, R0 ;  /* 0x0000000000137202 */ /* 0x000fce0000000f00 */
.L_x_3:
[----:B------:R-:W-:Y:S05]  /*04d0*/  BSYNC.RECONVERGENT B0 ;  /* 0x0000000000007941 */ /* 0x000fea0003800200 */
.L_x_2:
[----:B------:R-:W0:Y:S02]  /*04e0*/  LDC.64 R10, c[0x0][0x388] ;  /* 0x0000e200ff0a7b82 */ /* 0x000e240000000a00 */
[----:B0-----:R-:W-:-:S04]  /*04f0*/  IMAD.WIDE R14, R7, 0x4, R10 ;  /* 0x00000004070e7825 */ /* 0x001fc800078e020a */
[--C-:B------:R-:W-:Y:S02]  /*0500*/  IMAD.WIDE R16, R6, 0x4, R10.reuse ;  /* 0x0000000406107825 */ /* 0x100fe400078e020a */
[----:B------:R-:W2:Y:S02]  /*0510*/  LDG.E R14, desc[UR4][R14.64] ;  /* 0x000000040e0e7981 */ /* 0x000ea4000c1e1900 */
[----:B------:R-:W-:Y:S02]  /*0520*/  IMAD.WIDE R10, R8, 0x4, R10 ;  /* 0x00000004080a7825 */ /* 0x000fe400078e020a */
[----:B------:R-:W2:Y:S04]  /*0530*/  LDG.E R17, desc[UR4][R16.64] ;  /* 0x0000000410117981 */ /* 0x000ea8000c1e1900 */
[----:B------:R-:W3:Y:S01]  /*0540*/  LDG.E R41, desc[UR4][R10.64] ;  /* 0x000000040a297981 */ /* 0x000ee2000c1e1900 */
[----:B------:R-:W-:-:S04]  /*0550*/  IMAD.MOV.U32 R21, RZ, RZ, 0x45780ffd ;  /* 0x45780ffdff157424 */ /* 0x000fc800078e00ff */
[----:B------:R-:W-:Y:S01]  /*0560*/  FFMA R18, R21, -R2, 1 ;  /* 0x3f80000015127423 */ /* 0x000fe20000000802 */
[----:B------:R-:W-:Y:S01]  /*0570*/  BSSY.RECONVERGENT B0, `(.L_x_4) ;  /* 0x000000e000007945 */ /* 0x000fe20003800200 */
[----:B------:R-:W-:Y:S01]  /*0580*/  FADD R40, R19, R40 ;  /* 0x0000002813287221 */ /* 0x000fe20000000000 */
[----:B--2---:R-:W-:Y:S01]  /*0590*/  FADD R0, R14, R17 ;  /* 0x000000110e007221 */ /* 0x004fe20000000000 */
[----:B---3--:R-:W-:-:S04]  /*05a0*/  FADD R9, R41, R41 ;  /* 0x0000002929097221 */ /* 0x008fc80000000000 */
[----:B------:R-:W-:-:S04]  /*05b0*/  FADD R3, R0, -R9 ;  /* 0x8000000900037221 */ /* 0x000fc80000000000 */
[----:B------:R-:W0:Y:S01]  /*05c0*/  FCHK P0, R3, 0.00025195267517119646072 ;  /* 0x3984188403007902 */ /* 0x000e220000000000 */
[----:B------:R-:W-:-:S04]  /*05d0*/  FFMA R0, R18, R21, 3968.999267578125 ;  /* 0x45780ffd12007423 */ /* 0x000fc80000000015 */
[----:B------:R-:W-:-:S04]  /*05e0*/  FFMA R38, R0, R3, RZ ;  /* 0x0000000300267223 */ /* 0x000fc800000000ff */
[----:B------:R-:W-:-:S04]  /*05f0*/  FFMA R15, R38, -0.00025195267517119646072, R3 ;  /* 0xb9841884260f7823 */ /* 0x000fc80000000003 */
[----:B------:R-:W-:Y:S01]  /*0600*/  FFMA R38, R0, R15, R38 ;  /* 0x0000000f00267223 */ /* 0x000fe20000000026 */
[----:B0-----:R-:W-:Y:S06]  /*0610*/  @!P0 BRA `(.L_x_5) ;  /* 0x00000000000c8947 */ /* 0x001fec0003800000 */
[----:B------:R-:W-:-:S07]  /*0620*/  MOV R14, 0x640 ;  /* 0x00000640000e7802 */ /* 0x000fce0000000f00 */
[----:B------:R-:W-:Y:S05]  /*0630*/  CALL.REL.NOINC `($__internal_0_$__cuda_sm3x_div_rn_noftz_f32_slowpath) ;  /* 0x0000000c00dc7944 */ /* 0x000fea0003c00000 */
[----:B------:R-:W-:-:S07]  /*0640*/  IMAD.MOV.U32 R38, RZ, RZ, R0 ;  /* 0x000000ffff267224 */ /* 0x000fce00078e0000 */
.L_x_5:
[----:B------:R-:W-:Y:S05]  /*0650*/  BSYNC.RECONVERGENT B0 ;  /* 0x0000000000007941 */ /* 0x000fea0003800200 */
.L_x_4:
[----:B------:R-:W0:Y:S01]  /*0660*/  LDC.64 R14, c[0x0][0x388] ;  /* 0x0000e200ff0e7b82 */ /* 0x000e220000000a00 */
[----:B------:R-:W1:Y:S02]  /*0670*/  LDCU.64 UR6, c[0x0][0x388] ;  /* 0x00007100ff0677ac */ /* 0x000e640008000a00 */
[----:B-1----:R-:W-:Y:S01]  /*0680*/  IADD3 R16, P0, PT, R5, UR6, RZ ;  /* 0x0000000605107c10 */ /* 0x002fe2000ff1e0ff */
[----:B0-----:R-:W-:-:S04]  /*0690*/  IMAD.WIDE R14, R4, 0x4, R14 ;  /* 0x00000004040e7825 */ /* 0x001fc800078e020e */
[----:B------:R-:W-:Y:S02]  /*06a0*/  IMAD.X R17, RZ, RZ, UR7, P0 ;  /* 0x00000007ff117e24 */ /* 0x000fe400080e06ff */
[----:B------:R-:W2:Y:S04]  /*06b0*/  LDG.E R14, desc[UR4][R14.64] ;  /* 0x000000040e0e7981 */ /* 0x000ea8000c1e1900 */
[----:B------:R-:W2:Y:S01]  /*06c0*/  LDG.E R17, desc[UR4][R16.64] ;  /* 0x0000000410117981 */ /* 0x000ea2000c1e1900 */
[----:B------:R-:W-:Y:S01]  /*06d0*/  HFMA2 R19, -RZ, RZ, 5.46875, 0.0004875659942626953125 ;  /* 0x45780ffdff137431 */ /* 0x000fe200000001ff */
[----:B------:R-:W-:Y:S04]  /*06e0*/  BSSY.RECONVERGENT B0, `(.L_x_6) ;  /* 0x000000d000007945 */ /* 0x000fe80003800200 */
[----:B------:R-:W-:Y:S01]  /*06f0*/  FFMA R18, R19, -R2, 1 ;  /* 0x3f80000013127423 */ /* 0x000fe20000000802 */
[----:B--2---:R-:W-:-:S04]  /*0700*/  FADD R0, R14, R17 ;  /* 0x000000110e007221 */ /* 0x004fc80000000000 */
[----:B------:R-:W-:Y:S01]  /*0710*/  FADD R3, -R9, R0 ;  /* 0x0000000009037221 */ /* 0x000fe20000000100 */
[----:B------:R-:W-:-:S03]  /*0720*/  FFMA R0, R18, R19, 3968.999267578125 ;  /* 0x45780ffd12007423 */ /* 0x000fc60000000013 */
[----:B------:R-:W0:Y:S01]  /*0730*/  FCHK P0, R3, 0.00025195267517119646072 ;  /* 0x3984188403007902 */ /* 0x000e220000000000 */
[----:B------:R-:W-:-:S04]  /*0740*/  FFMA R18, R0, R3, RZ ;  /* 0x0000000300127223 */ /* 0x000fc800000000ff */
[----:B------:R-:W-:-:S04]  /*0750*/  FFMA R9, R18, -0.00025195267517119646072, R3 ;  /* 0xb984188412097823 */ /* 0x000fc80000000003 */
[----:B------:R-:W-:Y:S01]  /*0760*/  FFMA R21, R0, R9, R18 ;  /* 0x0000000900157223 */ /* 0x000fe20000000012 */
[----:B0-----:R-:W-:Y:S06]  /*0770*/  @!P0 BRA `(.L_x_7) ;  /* 0x00000000000c8947 */ /* 0x001fec0003800000 */
[----:B------:R-:W-:-:S07]  /*0780*/  MOV R14, 0x7a0 ;  /* 0x000007a0000e7802 */ /* 0x000fce0000000f00 */
[----:B------:R-:W-:Y:S05]  /*0790*/  CALL.REL.NOINC `($__internal_0_$__cuda_sm3x_div_rn_noftz_f32_slowpath) ;  /* 0x0000000c00847944 */ /* 0x000fea0003c00000 */
[----:B------:R-:W-:-:S07]  /*07a0*/  IMAD.MOV.U32 R21, RZ, RZ, R0 ;  /* 0x000000ffff157224 */ /* 0x000fce00078e0000 */
.L_x_7:
[----:B------:R-:W-:Y:S05]  /*07b0*/  BSYNC.RECONVERGENT B0 ;  /* 0x0000000000007941 */ /* 0x000fea0003800200 */
.L_x_6:
        /* <DEDUP_REMOVED lines=23> */
.L_x_9:
[----:B------:R-:W-:Y:S05]  /*0930*/  BSYNC.RECONVERGENT B0 ;  /* 0x0000000000007941 */ /* 0x000fea0003800200 */
.L_x_8:
[----:B------:R-:W0:Y:S01]  /*0940*/  LDC.64 R16, c[0x0][0x390] ;  /* 0x0000e400ff107b82 */ /* 0x000e220000000a00 */
[----:B------:R-:W1:Y:S02]  /*0950*/  LDCU.64 UR6, c[0x0][0x390] ;  /* 0x00007200ff0677ac */ /* 0x000e640008000a00 */
[----:B-1----:R-:W-:-:S04]  /*0960*/  IADD3 R14, P0, PT, R5, UR6, RZ ;  /* 0x00000006050e7c10 */ /* 0x002fc8000ff1e0ff */
[----:B------:R-:W-:Y:S01]  /*0970*/  IADD3.X R15, PT, PT, RZ, UR7, RZ, P0, !PT ;  /* 0x00000007ff0f7c10 */ /* 0x000fe200087fe4ff */
[----:B0-----:R-:W-:-:S05]  /*0980*/  IMAD.WIDE R4, R4, 0x4, R16 ;  /* 0x0000000404047825 */ /* 0x001fca00078e0210 */
[----:B------:R-:W2:Y:S04]  /*0990*/  LDG.E R15, desc[UR4][R14.64] ;  /* 0x000000040e0f7981 */ /* 0x000ea8000c1e1900 */
[----:B------:R-:W2:Y:S01]  /*09a0*/  LDG.E R4, desc[UR4][R4.64] ;  /* 0x0000000404047981 */ /* 0x000ea2000c1e1900 */
[----:B------:R-:W-:-:S04]  /*09b0*/  IMAD.MOV.U32 R17, RZ, RZ, 0x45780ffd ;  /* 0x45780ffdff117424 */ /* 0x000fc800078e00ff */
[----:B------:R-:W-:Y:S01]  /*09c0*/  FFMA R16, R17, -R2, 1 ;  /* 0x3f80000011107423 */ /* 0x000fe20000000802 */
[----:B------:R-:W-:Y:S01]  /*09d0*/  BSSY.RECONVERGENT B0, `(.L_x_10) ;  /* 0x000000c000007945 */ /* 0x000fe20003800200 */
[----:B--2---:R-:W-:-:S04]  /*09e0*/  FADD R0, R4, R15 ;  /* 0x0000000f04007221 */ /* 0x004fc80000000000 */
[----:B------:R-:W-:-:S04]  /*09f0*/  FADD R3, -R7, R0 ;  /* 0x0000000007037221 */ /* 0x000fc80000000100 */
        /* <DEDUP_REMOVED lines=9> */
.L_x_11:
[----:B------:R-:W-:Y:S05]  /*0a90*/  BSYNC.RECONVERGENT B0 ;  /* 0x0000000000007941 */ /* 0x000fea0003800200 */
.L_x_10:
[----:B------:R-:W-:Y:S01]  /*0aa0*/  FADD R7, R41, -0.10000000149011611938 ;  /* 0xbdcccccd29077421 */ /* 0x000fe20000000000 */
[----:B------:R-:W-:Y:S01]  /*0ab0*/  BSSY.RECONVERGENT B0, `(.L_x_12) ;  /* 0x0000007000007945 */ /* 0x000fe20003800200 */
[----:B------:R-:W-:Y:S01]  /*0ac0*/  FADD R6, R17, R6 ;  /* 0x0000000611067221 */ /* 0x000fe20000000000 */
[----:B------:R-:W-:Y:S01]  /*0ad0*/  MOV R44, 0xb20 ;  /* 0x00000b20002c7802 */ /* 0x000fe20000000f00 */
[----:B------:R-:W0:Y:S02]  /*0ae0*/  F2F.F64.F32 R2, R7 ;  /* 0x0000000700027310 */ /* 0x000e240000201800 */
[----:B0-----:R-:W-:-:S10]  /*0af0*/  DADD R4, -RZ, |R2| ;  /* 0x00000000ff047229 */ /* 0x001fd40000000502 */
[----:B------:R-:W-:-:S07]  /*0b00*/  IMAD.MOV.U32 R22, RZ, RZ, R4 ;  /* 0x000000ffff167224 */ /* 0x000fce00078e0004 */
[----:B------:R-:W-:Y:S05]  /*0b10*/  CALL.REL.NOINC `($_Z14time_incrementPfS_S_$__internal_accurate_pow) ;  /* 0x0000001000447944 */ /* 0x000fea0003c00000 */
[----:B------:R-:W-:Y:S05]  /*0b20*/  BSYNC.RECONVERGENT B0 ;  /* 0x0000000000007941 */ /* 0x000fea0003800200 */
.L_x_12:
[----:B------:R-:W-:Y:S01]  /*0b30*/  MOV R4, 0x3f000000 ;  /* 0x3f00000000047802 */ /* 0x000fe20000000f00 */
[----:B------:R-:W-:Y:S01]  /*0b40*/  DADD R14, R2, 2 ;  /* 0x40000000020e7429 */ /* 0x000fe20000000000 */
[C---:B------:R-:W-:Y:S01]  /*0b50*/  FSETP.NEU.AND P0, PT, R7.reuse, RZ, PT ;  /* 0x000000ff0700720b */ /* 0x040fe20003f0d000 */
[----:B------:R-:W-:Y:S01]  /*0b60*/  BSSY.RECONVERGENT B0, `(.L_x_13) ;  /* 0x0000011000007945 */ /* 0x000fe20003800200 */
[----:B------:R-:W-:Y:S02]  /*0b70*/  IMAD.MOV.U32 R18, RZ, RZ, R20 ;  /* 0x000000ffff127224 */ /* 0x000fe400078e0014 */
[----:B------:R-:W-:Y:S01]  /*0b80*/  FFMA R4, R7, R4, 0.5 ;  /* 0x3f00000007047423 */ /* 0x000fe20000000004 */
[----:B------:R-:W-:-:S03]  /*0b90*/  IMAD.MOV.U32 R19, RZ, RZ, R21 ;  /* 0x000000ffff137224 */ /* 0x000fc600078e0015 */
[----:B------:R-:W-:Y:S01]  /*0ba0*/  FADD R0, R4, -0.5 ;  /* 0xbf00000004007421 */ /* 0x000fe20000000000 */
[----:B------:R-:W-:-:S03]  /*0bb0*/  LOP3.LUT R14, R15, 0x7ff00000, RZ, 0xc0, !PT ;  /* 0x7ff000000f0e7812 */ /* 0x000fc600078ec0ff */
[----:B------:R-:W0:Y:S01]  /*0bc0*/  F2F.F64.F32 R16, R0 ;  /* 0x0000000000107310 */ /* 0x000e220000201800 */
[----:B------:R-:W-:Y:S02]  /*0bd0*/  ISETP.NE.AND P1, PT, R14, 0x7ff00000, PT ;  /* 0x7ff000000e00780c */ /* 0x000fe40003f25270 */
[----:B------:R-:W-:Y:S01]  /*0be0*/  @!P0 CS2R R18, SRZ ;  /* 0x0000000000128805 */ /* 0x000fe2000001ff00 */
[----:B0-----:R-:W-:-:S10]  /*0bf0*/  DADD R22, -RZ, |R16| ;  /* 0x00000000ff167229 */ /* 0x001fd40000000510 */
[----:B------:R-:W-:Y:S05]  /*0c00*/  @P1 BRA `(.L_x_14) ;  /* 0x0000000000181947 */ /* 0x000fea0003800000 */
[----:B------:R-:W-:-:S13]  /*0c10*/  FSETP.NAN.AND P0, PT, R7, R7, PT ;  /* 0x000000070700720b */ /* 0x000fda0003f08000 */
[----:B------:R-:W-:Y:S01]  /*0c20*/  @P0 DADD R18, R2, 2 ;  /* 0x4000000002120429 */ /* 0x000fe20000000000 */
[----:B------:R-:W-:Y:S10]  /*0c30*/  @P0 BRA `(.L_x_14) ;  /* 0x00000000000c0947 */ /* 0x000ff40003800000 */
[----:B------:R-:W-:-:S14]  /*0c40*/  DSETP.NEU.AND P0, PT, |R2|, +INF , PT ;  /* 0x7ff000000200742a */ /* 0x000fdc0003f0d200 */
[----:B------:R-:W-:Y:S01]  /*0c50*/  @!P0 IMAD.MOV.U32 R18, RZ, RZ, 0x0 ;  /* 0x00000000ff128424 */ /* 0x000fe200078e00ff */
[----:B------:R-:W-:-:S07]  /*0c60*/  @!P0 MOV R19, 0x7ff00000 ;  /* 0x7ff0000000138802 */ /* 0x000fce0000000f00 */
.L_x_14:
[----:B------:R-:W-:Y:S05]  /*0c70*/  BSYNC.RECONVERGENT B0 ;  /* 0x0000000000007941 */ /* 0x000fea0003800200 */
.L_x_13:
[----:B------:R-:W-:Y:S01]  /*0c80*/  BSSY.RECONVERGENT B0, `(.L_x_15) ;  /* 0x0000004000007945 */ /* 0x000fe20003800200 */
[----:B------:R-:W-:Y:S01]  /*0c90*/  IMAD.MOV.U32 R5, RZ, RZ, R23 ;  /* 0x000000ffff057224 */ /* 0x000fe200078e0017 */
[----:B------:R-:W-:-:S07]  /*0ca0*/  MOV R44, 0xcc0 ;  /* 0x00000cc0002c7802 */ /* 0x000fce0000000f00 */
[----:B------:R-:W-:Y:S05]  /*0cb0*/  CALL.REL.NOINC `($_Z14time_incrementPfS_S_$__internal_accurate_pow) ;  /* 0x0000000c00dc7944 */ /* 0x000fea0003c00000 */
[----:B------:R-:W-:Y:S05]  /*0cc0*/  BSYNC.RECONVERGENT B0 ;  /* 0x0000000000007941 */ /* 0x000fea0003800200 */
.L_x_15:
[----:B------:R-:W-:Y:S01]  /*0cd0*/  DADD R14, R16, 2 ;  /* 0x40000000100e7429 */ /* 0x000fe20000000000 */
[----:B------:R-:W-:Y:S01]  /*0ce0*/  FADD R3, R39, -0.10000000149011611938 ;  /* 0xbdcccccd27037421 */ /* 0x000fe20000000000 */
[----:B------:R-:W-:Y:S01]  /*0cf0*/  FSETP.NEU.AND P0, PT, R0, RZ, PT ;  /* 0x000000ff0000720b */ /* 0x000fe20003f0d000 */
[----:B------:R-:W-:Y:S07]  /*0d00*/  BSSY.RECONVERGENT B0, `(.L_x_16) ;  /* 0x000000c000007945 */ /* 0x000fee0003800200 */
[----:B------:R-:W-:-:S02]  /*0d10*/  LOP3.LUT R2, R15, 0x7ff00000, RZ, 0xc0, !PT ;  /* 0x7ff000000f027812 */ /* 0x000fc400078ec0ff */
[----:B------:R0:W1:Y:S02]  /*0d20*/  F2F.F64.F32 R14, R3 ;  /* 0x00000003000e7310 */ /* 0x0000640000201800 */
[----:B------:R-:W-:Y:S02]  /*0d30*/  ISETP.NE.AND P1, PT, R2, 0x7ff00000, PT ;  /* 0x7ff000000200780c */ /* 0x000fe40003f25270 */
[----:B------:R-:W-:-:S11]  /*0d40*/  @!P0 CS2R R20, SRZ ;  /* 0x0000000000148805 */ /* 0x000fd6000001ff00 */
[----:B01----:R-:W-:Y:S05]  /*0d50*/  @P1 BRA `(.L_x_17) ;  /* 0x0000000000181947 */ /* 0x003fea0003800000 */
[----:B------:R-:W-:-:S13]  /*0d60*/  FSETP.NAN.AND P0, PT, R0, R0, PT ;  /* 0x000000000000720b */ /* 0x000fda0003f08000 */
[----:B------:R-:W-:Y:S01]  /*0d70*/  @P0 DADD R20, R16, 2 ;  /* 0x4000000010140429 */ /* 0x000fe20000000000 */
[----:B------:R-:W-:Y:S10]  /*0d80*/  @P0 BRA `(.L_x_17) ;  /* 0x00000000000c0947 */ /* 0x000ff40003800000 */
[----:B------:R-:W-:-:S14]  /*0d90*/  DSETP.NEU.AND P0, PT, |R16|, +INF , PT ;  /* 0x7ff000001000742a */ /* 0x000fdc0003f0d200 */
[----:B------:R-:W-:Y:S02]  /*0da0*/  @!P0 IMAD.MOV.U32 R20, RZ, RZ, 0x0 ;  /* 0x00000000ff148424 */ /* 0x000fe400078e00ff */
[----:B------:R-:W-:-:S07]  /*0db0*/  @!P0 IMAD.MOV.U32 R21, RZ, RZ, 0x7ff00000 ;  /* 0x7ff00000ff158424 */ /* 0x000fce00078e00ff */
.L_x_17:
[----:B------:R-:W-:Y:S05]  /*0dc0*/  BSYNC.RECONVERGENT B0 ;  /* 0x0000000000007941 */ /* 0x000fea0003800200 */
.L_x_16:
[----:B------:R-:W-:Y:S01]  /*0dd0*/  DADD R20, R20, R20 ;  /* 0x0000000014147229 */ /* 0x000fe20000000014 */
[----:B------:R-:W-:Y:S01]  /*0de0*/  FSETP.NEU.AND P1, PT, R7, 1, PT ;  /* 0x3f8000000700780b */ /* 0x000fe20003f2d000 */
[----:B------:R-:W-:Y:S01]  /*0df0*/  DADD R22, -RZ, |R14| ;  /* 0x00000000ff167229 */ /* 0x000fe2000000050e */
[----:B------:R-:W-:Y:S01]  /*0e00*/  FSETP.NEU.AND P0, PT, R0, 1, PT ;  /* 0x3f8000000000780b */ /* 0x000fe20003f0d000 */
[----:B------:R-:W-:Y:S01]  /*0e10*/  BSSY.RECONVERGENT B0, `(.L_x_18) ;  /* 0x0000009000007945 */ /* 0x000fe20003800200 */
[----:B------:R-:W-:Y:S02]  /*0e20*/  FSEL R16, R18, RZ, P1 ;  /* 0x000000ff12107208 */ /* 0x000fe40000800000 */
[----:B------:R-:W-:Y:S02]  /*0e30*/  FSEL R17, R19, 1.875, P1 ;  /* 0x3ff0000013117808 */ /* 0x000fe40000800000 */
[----:B------:R-:W-:Y:S02]  /*0e40*/  MOV R44, 0xea0 ;  /* 0x00000ea0002c7802 */ /* 0x000fe40000000f00 */
[----:B------:R-:W-:-:S02]  /*0e50*/  FSEL R18, R20, RZ, P0 ;  /* 0x000000ff14127208 */ /* 0x000fc40000000000 */
[----:B------:R-:W-:Y:S02]  /*0e60*/  FSEL R19, R21, 2, P0 ;  /* 0x4000000015137808 */ /* 0x000fe40000000000 */
[----:B------:R-:W-:-:S04]  /*0e70*/  MOV R5, R23 ;  /* 0x0000001700057202 */ /* 0x000fc80000000f00 */
[----:B------:R-:W-:-:S11]  /*0e80*/  DADD R16, R16, -R18 ;  /* 0x0000000010107229 */ /* 0x000fd60000000812 */
[----:B------:R-:W-:Y:S05]  /*0e90*/  CALL.REL.NOINC `($_Z14time_incrementPfS_S_$__internal_accurate_pow) ;  /* 0x0000000c00647944 */ /* 0x000fea0003c00000 */
[----:B------:R-:W-:Y:S05]  /*0ea0*/  BSYNC.RECONVERGENT B0 ;  /* 0x0000000000007941 */ /* 0x000fea0003800200 */
.L_x_18:
[----:B------:R-:W-:Y:S01]  /*0eb0*/  DADD R22, R14, 2 ;  /* 0x400000000e167429 */ /* 0x000fe20000000000 */
[C---:B------:R-:W-:Y:S01]  /*0ec0*/  FADD R2, R3.reuse, 0.5 ;  /* 0x3f00000003027421 */ /* 0x040fe20000000000 */
[C---:B------:R-:W-:Y:S01]  /*0ed0*/  FSETP.NEU.AND P1, PT, R3.reuse, RZ, PT ;  /* 0x000000ff0300720b */ /* 0x040fe20003f2d000 */
[----:B------:R-:W-:Y:S01]  /*0ee0*/  BSSY.RECONVERGENT B0, `(.L_x_19) ;  /* 0x000000f000007945 */ /* 0x000fe20003800200 */
[----:B------:R-:W-:Y:S01]  /*0ef0*/  FSETP.NEU.AND P0, PT, R3, 1, PT ;  /* 0x3f8000000300780b */ /* 0x000fe20003f0d000 */
[----:B------:R-:W-:-:S04]  /*0f00*/  FADD R0, R2, -0.5 ;  /* 0xbf00000002007421 */ /* 0x000fc80000000000 */
[----:B------:R-:W0:Y:S01]  /*0f10*/  F2F.F64.F32 R18, R0 ;  /* 0x0000000000127310 */ /* 0x000e220000201800 */
[----:B------:R-:W-:-:S04]  /*0f20*/  LOP3.LUT R22, R23, 0x7ff00000, RZ, 0xc0, !PT ;  /* 0x7ff0000017167812 */ /* 0x000fc800078ec0ff */
        /* <DEDUP_REMOVED lines=8> */
[----:B------:R-:W-:Y:S02]  /*0fb0*/  @!P1 IMAD.MOV.U32 R20, RZ, RZ, 0x0 ;  /* 0x00000000ff149424 */ /* 0x000fe400078e00ff */
[----:B------:R-:W-:-:S07]  /*0fc0*/  @!P1 IMAD.MOV.U32 R21, RZ, RZ, 0x7ff00000 ;  /* 0x7ff00000ff159424 */ /* 0x000fce00078e00ff */
.L_x_20:
[----:B------:R-:W-:Y:S05]  /*0fd0*/  BSYNC.RECONVERGENT B0 ;  /* 0x0000000000007941 */ /* 0x000fea0003800200 */
.L_x_19:
[----:B------:R-:W-:Y:S01]  /*0fe0*/  FSEL R14, R20, RZ, P0 ;  /* 0x000000ff140e7208 */ /* 0x000fe20000000000 */
[----:B------:R-:W-:Y:S01]  /*0ff0*/  BSSY.RECONVERGENT B0, `(.L_x_21) ;  /* 0x0000006000007945 */ /* 0x000fe20003800200 */
[----:B------:R-:W-:Y:S02]  /*1000*/  FSEL R15, R21, 1.875, P0 ;  /* 0x3ff00000150f7808 */ /* 0x000fe40000000000 */
[----:B------:R-:W-:Y:S02]  /*1010*/  MOV R5, R23 ;  /* 0x0000001700057202 */ /* 0x000fe40000000f00 */
[----:B------:R-:W-:Y:S02]  /*1020*/  MOV R44, 0x1050 ;  /* 0x00001050002c7802 */ /* 0x000fe40000000f00 */
[----:B------:R-:W-:-:S11]  /*1030*/  DADD R16, R16, R14 ;  /* 0x0000000010107229 */ /* 0x000fd6000000000e */
[----:B------:R-:W-:Y:S05]  /*1040*/  CALL.REL.NOINC `($_Z14time_incrementPfS_S_$__internal_accurate_pow) ;  /* 0x0000000800f87944 */ /* 0x000fea0003c00000 */
[----:B------:R-:W-:Y:S05]  /*1050*/  BSYNC.RECONVERGENT B0 ;  /* 0x0000000000007941 */ /* 0x000fea0003800200 */
.L_x_21:
[----:B------:R-:W-:Y:S01]  /*1060*/  DADD R14, R18, 2 ;  /* 0x40000000120e7429 */ /* 0x000fe20000000000 */
[----:B------:R-:W-:Y:S01]  /*1070*/  FADD R4, R41, -R4 ;  /* 0x8000000429047221 */ /* 0x000fe20000000000 */
[C---:B------:R-:W-:Y:S01]  /*1080*/  FSETP.NEU.AND P1, PT, R0.reuse, RZ, PT ;  /* 0x000000ff0000720b */ /* 0x040fe20003f2d000 */
[----:B------:R-:W-:Y:S01]  /*1090*/  FADD R2, R39, -R2 ;  /* 0x8000000227027221 */ /* 0x000fe20000000000 */
[----:B------:R-:W-:Y:S01]  /*10a0*/  BSSY.RECONVERGENT B0, `(.L_x_22) ;  /* 0x000000f000007945 */ /* 0x000fe20003800200 */
[----:B------:R-:W-:Y:S01]  /*10b0*/  FMUL R4, R7, R4 ;  /* 0x0000000407047220 */ /* 0x000fe20000400000 */
[----:B------:R-:W-:Y:S01]  /*10c0*/  FSETP.NEU.AND P0, PT, R0, 1, PT ;  /* 0x3f8000000000780b */ /* 0x000fe20003f0d000 */
[----:B------:R-:W-:-:S03]  /*10d0*/  FMUL R7, R2, R3 ;  /* 0x0000000302077220 */ /* 0x000fc60000400000 */
[----:B------:R-:W-:Y:S01]  /*10e0*/  LOP3.LUT R14, R15, 0x7ff00000, RZ, 0xc0, !PT ;  /* 0x7ff000000f0e7812 */ /* 0x000fe200078ec0ff */
[----:B------:R-:W0:Y:S03]  /*10f0*/  F2F.F64.F32 R4, R4 ;  /* 0x0000000400047310 */ /* 0x000e260000201800 */
[----:B------:R-:W-:Y:S02]  /*1100*/  ISETP.NE.AND P2, PT, R14, 0x7ff00000, PT ;  /* 0x7ff000000e00780c */ /* 0x000fe40003f45270 */
[----:B------:R-:W-:-:S11]  /*1110*/  @!P1 CS2R R20, SRZ ;  /* 0x0000000000149805 */ /* 0x000fd6000001ff00 */
[----:B0-----:R-:W-:Y:S05]  /*1120*/  @P2 BRA `(.L_x_23) ;  /* 0x0000000000182947 */ /* 0x001fea0003800000 */
[----:B------:R-:W-:-:S13]  /*1130*/  FSETP.NAN.AND P1, PT, R0, R0, PT ;  /* 0x000000000000720b */ /* 0x000fda0003f28000 */
[----:B------:R-:W-:Y:S01]  /*1140*/  @P1 DADD R20, R18, 2 ;  /* 0x4000000012141429 */ /* 0x000fe20000000000 */
[----:B------:R-:W-:Y:S10]  /*1150*/  @P1 BRA `(.L_x_23) ;  /* 0x00000000000c1947 */ /* 0x000ff40003800000 */
[----:B------:R-:W-:-:S14]  /*1160*/  DSETP.NEU.AND P1, PT, |R18|, +INF , PT ;  /* 0x7ff000001200742a */ /* 0x000fdc0003f2d200 */
[----:B------:R-:W-:Y:S02]  /*1170*/  @!P1 IMAD.MOV.U32 R20, RZ, RZ, 0x0 ;  /* 0x00000000ff149424 */ /* 0x000fe400078e00ff */
[----:B------:R-:W-:-:S07]  /*1180*/  @!P1 IMAD.MOV.U32 R21, RZ, RZ, 0x7ff00000 ;  /* 0x7ff00000ff159424 */ /* 0x000fce00078e00ff */
.L_x_23:
[----:B------:R-:W-:Y:S05]  /*1190*/  BSYNC.RECONVERGENT B0 ;  /* 0x0000000000007941 */ /* 0x000fea0003800200 */
.L_x_22:
[----:B------:R-:W-:Y:S01]  /*11a0*/  FSEL R2, R20, RZ, P0 ;  /* 0x000000ff14027208 */ /* 0x000fe20000000000 */
[----:B------:R-:W0:Y:S01]  /*11b0*/  F2F.F64.F32 R14, R7 ;  /* 0x00000007000e7310 */ /* 0x000e220000201800 */
[----:B------:R-:W-:Y:S01]  /*11c0*/  FSEL R3, R21, 1.875, P0 ;  /* 0x3ff0000015037808 */ /* 0x000fe20000000000 */
[----:B------:R-:W-:Y:S01]  /*11d0*/  BSSY.RECONVERGENT B0, `(.L_x_24) ;  /* 0x000000a000007945 */ /* 0x000fe20003800200 */
[----:B------:R-:W-:-:S04]  /*11e0*/  MOV R44, 0x1270 ;  /* 0x00001270002c7802 */ /* 0x000fc80000000f00 */
[----:B------:R-:W-:Y:S01]  /*11f0*/  DADD R16, R16, -R2 ;  /* 0x0000000010107229 */ /* 0x000fe20000000802 */
[----:B------:R-:W1:Y:S07]  /*1200*/  F2F.F64.F32 R2, R43 ;  /* 0x0000002b00027310 */ /* 0x000e6e0000201800 */
[----:B------:R-:W-:-:S08]  /*1210*/  DFMA R4, R16, 0.5, -R4 ;  /* 0x3fe000001004782b */ /* 0x000fd00000000804 */
[----:B0-----:R-:W-:Y:S02]  /*1220*/  DADD R14, R4, -R14 ;  /* 0x00000000040e7229 */ /* 0x001fe4000000080e */
[----:B-1----:R-:W-:-:S04]  /*1230*/  DADD R4, -RZ, |R2| ;  /* 0x00000000ff047229 */ /* 0x002fc80000000502 */
[----:B------:R0:W1:Y:S06]  /*1240*/  F2F.F32.F64 R0, R14 ;  /* 0x0000000e00007310 */ /* 0x00006c0000301000 */
[----:B------:R-:W-:-:S07]  /*1250*/  MOV R22, R4 ;  /* 0x0000000400167202 */ /* 0x000fce0000000f00 */
[----:B01----:R-:W-:Y:S05]  /*1260*/  CALL.REL.NOINC `($_Z14time_incrementPfS_S_$__internal_accurate_pow) ;  /* 0x0000000800707944 */ /* 0x003fea0003c00000 */
[----:B------:R-:W-:Y:S05]  /*1270*/  BSYNC.RECONVERGENT B0 ;  /* 0x0000000000007941 */ /* 0x000fea0003800200 */
.L_x_24:
[----:B------:R-:W-:Y:S01]  /*1280*/  DADD R4, R2, 2 ;  /* 0x4000000002047429 */ /* 0x000fe20000000000 */
[C---:B------:R-:W-:Y:S01]  /*1290*/  FSETP.NEU.AND P1, PT, R43.reuse, RZ, PT ;  /* 0x000000ff2b00720b */ /* 0x040fe20003f2d000 */
[----:B------:R-:W-:Y:S01]  /*12a0*/  BSSY.RECONVERGENT B0, `(.L_x_25) ;  /* 0x000000e000007945 */ /* 0x000fe20003800200 */
[----:B------:R-:W-:-:S03]  /*12b0*/  FSETP.NEU.AND P0, PT, R43, 1, PT ;  /* 0x3f8000002b00780b */ /* 0x000fc60003f0d000 */
[----:B------:R-:W-:-:S04]  /*12c0*/  FADD R4, -R42, 3 ;  /* 0x404000002a047421 */ /* 0x000fc80000000100 */
[----:B------:R-:W-:Y:S02]  /*12d0*/  LOP3.LUT R7, R5, 0x7ff00000, RZ, 0xc0, !PT ;  /* 0x7ff0000005077812 */ /* 0x000fe400078ec0ff */
[----:B------:R-:W0:Y:S02]  /*12e0*/  F2F.F64.F32 R4, R4 ;  /* 0x0000000400047310 */ /* 0x000e240000201800 */
        /* <DEDUP_REMOVED lines=9> */
.L_x_26:
[----:B------:R-:W-:Y:S05]  /*1380*/  BSYNC.RECONVERGENT B0 ;  /* 0x0000000000007941 */ /* 0x000fea0003800200 */
.L_x_25:
[----:B------:R-:W-:Y:S02]  /*1390*/  FSEL R14, R20, RZ, P0 ;  /* 0x000000ff140e7208 */ /* 0x000fe40000000000 */
[----:B------:R-:W-:-:S06]  /*13a0*/  FSEL R15, R21, 1.875, P0 ;  /* 0x3ff00000150f7808 */ /* 0x000fcc0000000000 */
[----:B------:R-:W-:-:S10]  /*13b0*/  DMUL R4, R4, R14 ;  /* 0x0000000e04047228 */ /* 0x000fd40000000000 */
[----:B------:R-:W0:Y:S02]  /*13c0*/  F2F.F32.F64 R4, R4 ;  /* 0x0000000400047310 */ /* 0x000e240000301000 */
[----:B0-----:R-:W-:-:S04]  /*13d0*/  FADD R7, -R4, 1 ;  /* 0x3f80000004077421 */ /* 0x001fc80000000100 */
[----:B------:R-:W-:-:S04]  /*13e0*/  FMUL R7, R7, 0.20000000298023223877 ;  /* 0x3e4ccccd07077820 */ /* 0x000fc80000400000 */
[----:B------:R-:W-:-:S04]  /*13f0*/  FFMA R7, R4, 0.019999999552965164185, R7 ;  /* 0x3ca3d70a04077823 */ /* 0x000fc80000000007 */
[----:B------:R-:W-:-:S04]  /*1400*/  FMUL R7, R7, 0.0024999999441206455231 ;  /* 0x3b23d70a07077820 */ /* 0x000fc80000400000 */
[----:B------:R-:W-:-:S05]  /*1410*/  FFMA R41, R38, R7, R41 ;  /* 0x0000000726297223 */ /* 0x000fca0000000029 */
[----:B------:R-:W-:Y:S04]  /*1420*/  STG.E desc[UR4][R10.64], R41 ;  /* 0x000000290a007986 */ /* 0x000fe8000c101904 */
[----:B------:R-:W2:Y:S01]  /*1430*/  LDG.E R15, desc[UR4][R8.64] ;  /* 0x00000004080f7981 */ /* 0x000ea2000c1e1900 */
[----:B------:R-:W-:Y:S01]  /*1440*/  FADD R14, -R42, 1 ;  /* 0x3f8000002a0e7421 */ /* 0x000fe20000000100 */
[----:B------:R-:W-:-:S03]  /*1450*/  DADD R4, -R2, 1 ;  /* 0x3ff0000002047429 */ /* 0x000fc60000000100 */
[----:B------:R-:W-:Y:S01]  /*1460*/  F2F.F64.F32 R2, R14 ;  /* 0x0000000e00027310 */ /* 0x000fe20000201800 */
[----:B--2---:R-:W-:-:S05]  /*1470*/  FFMA R15, R6, R7, R15 ;  /* 0x00000007060f7223 */ /* 0x004fca000000000f */
[----:B------:R-:W-:Y:S04]  /*1480*/  STG.E desc[UR4][R8.64], R15 ;  /* 0x0000000f08007986 */ /* 0x000fe8000c101904 */
[----:B------:R-:W2:Y:S01]  /*1490*/  LDG.E R16, desc[UR4][R12.64] ;  /* 0x000000040c107981 */ /* 0x000ea2000c1e1900 */
[----:B------:R-:W0:Y:S02]  /*14a0*/  F2F.F64.F32 R6, R42 ;  /* 0x0000002a00067310 */ /* 0x000e240000201800 */
[----:B0-----:R-:W-:-:S08]  /*14b0*/  DMUL R4, R4, R6 ;  /* 0x0000000604047228 */ /* 0x001fd00000000000 */
[----:B------:R-:W-:Y:S01]  /*14c0*/  DMUL R2, R2, R4 ;  /* 0x0000000402027228 */ /* 0x000fe20000000000 */
[C---:B------:R-:W-:Y:S01]  /*14d0*/  FMUL R4, R43.reuse, 6 ;  /* 0x40c000002b047820 */ /* 0x040fe20000400000 */
[----:B------:R-:W-:-:S04]  /*14e0*/  FADD R43, -R43, 1 ;  /* 0x3f8000002b2b7421 */ /* 0x000fc80000000100 */
[----:B------:R-:W-:-:S04]  /*14f0*/  FMUL R43, R4, R43 ;  /* 0x0000002b042b7220 */ /* 0x000fc80000400000 */
[----:B------:R-:W0:Y:S01]  /*1500*/  F2F.F32.F64 R2, R2 ;  /* 0x0000000200027310 */ /* 0x000e220000301000 */
[----:B------:R-:W-:Y:S01]  /*1510*/  FMUL R0, R0, R43 ;  /* 0x0000002b00007220 */ /* 0x000fe20000400000 */
[----:B0-----:R-:W-:-:S04]  /*1520*/  FMUL R5, R2, 0.0339623279869556427 ;  /* 0x3d0b1c1502057820 */ /* 0x001fc80000400000 */
[----:B------:R-:W-:-:S04]  /*1530*/  FFMA R5, R40, 58.8887786865234375, R5 ;  /* 0x426b8e1c28057823 */ /* 0x000fc80000000005 */
[----:B------:R-:W-:-:S04]  /*1540*/  FFMA R0, R5, 0.029999999329447746277, R0 ;  /* 0x3cf5c28f05007823 */ /* 0x000fc80000000000 */
[----:B------:R-:W-:Y:S08]  /*1550*/  F2F.F64.F32 R4, R0 ;  /* 0x0000000000047310 */ /* 0x000ff00000201800 */
[----:B--2---:R-:W0:Y:S02]  /*1560*/  F2F.F64.F32 R6, R16 ;  /* 0x0000001000067310 */ /* 0x004e240000201800 */
[----:B0-----:R-:W-:-:S10]  /*1570*/  DFMA R4, RZ, R4, R6 ;  /* 0x00000004ff04722b */ /* 0x001fd40000000006 */
[----:B------:R-:W0:Y:S02]  /*1580*/  F2F.F32.F64 R5, R4 ;  /* 0x0000000400057310 */ /* 0x000e240000301000 */
[----:B0-----:R-:W-:Y:S01]  /*1590*/  STG.E desc[UR4][R12.64], R5 ;  /* 0x000000050c007986 */ /* 0x001fe2000c101904 */
[----:B------:R-:W-:Y:S05]  /*15a0*/  EXIT ;  /* 0x000000000000794d */ /* 0x000fea0003800000 */
        .weak           $__internal_0_$__cuda_sm3x_div_rn_noftz_f32_slowpath
        .type           $__internal_0_$__cuda_sm3x_div_rn_noftz_f32_slowpath,@function
        .size           $__internal_0_$__cuda_sm3x_div_rn_noftz_f32_slowpath,($_Z14time_incrementPfS_S_$__internal_accurate_pow - $__internal_0_$__cuda_sm3x_div_rn_noftz_f32_slowpath)
$__internal_0_$__cuda_sm3x_div_rn_noftz_f32_slowpath:
[----:B------:R-:W-:Y:S01]  /*15b0*/  SHF.R.U32.HI R16, RZ, 0x17, R2 ;  /* 0x00000017ff107819 */ /* 0x000fe20000011602 */
[----:B------:R-:W-:Y:S01]  /*15c0*/  BSSY.RECONVERGENT B1, `(.L_x_27) ;  /* 0x0000064000017945 */ /* 0x000fe20003800200 */
[----:B------:R-:W-:Y:S01]  /*15d0*/  SHF.R.U32.HI R0, RZ, 0x17, R3 ;  /* 0x00000017ff007819 */ /* 0x000fe20000011603 */
[----:B------:R-:W-:Y:S01]  /*15e0*/  IMAD.MOV.U32 R18, RZ, RZ, 0x39841884 ;  /* 0x39841884ff127424 */ /* 0x000fe200078e00ff */
[----:B------:R-:W-:Y:S02]  /*15f0*/  LOP3.LUT R16, R16, 0xff, RZ, 0xc0, !PT ;  /* 0x000000ff10107812 */ /* 0x000fe400078ec0ff */
[----:B------:R-:W-:Y:S02]  /*1600*/  LOP3.LUT R20, R0, 0xff, RZ, 0xc0, !PT ;  /* 0x000000ff00147812 */ /* 0x000fe400078ec0ff */
[----:B------:R-:W-:-:S03]  /*1610*/  IADD3 R17, PT, PT, R16, -0x1, RZ ;  /* 0xffffffff10117810 */ /* 0x000fc60007ffe0ff */
[----:B------:R-:W-:Y:S01]  /*1620*/  VIADD R19, R20, 0xffffffff ;  /* 0xffffffff14137836 */ /* 0x000fe20000000000 */
[----:B------:R-:W-:-:S04]  /*1630*/  ISETP.GT.U32.AND P0, PT, R17, 0xfd, PT ;  /* 0x000000fd1100780c */ /* 0x000fc80003f04070 */
[----:B------:R-:W-:-:S13]  /*1640*/  ISETP.GT.U32.OR P0, PT, R19, 0xfd, P0 ;  /* 0x000000fd1300780c */ /* 0x000fda0000704470 */
[----:B------:R-:W-:Y:S01]  /*1650*/  @!P0 MOV R15, RZ ;  /* 0x000000ff000f8202 */ /* 0x000fe20000000f00 */
[----:B------:R-:W-:Y:S06]  /*1660*/  @!P0 BRA `(.L_x_28) ;  /* 0x0000000000608947 */ /* 0x000fec0003800000 */
[----:B------:R-:W-:Y:S01]  /*1670*/  IMAD.MOV.U32 R0, RZ, RZ, 0x39841884 ;  /* 0x39841884ff007424 */ /* 0x000fe200078e00ff */
[----:B------:R-:W-:-:S04]  /*1680*/  FSETP.GTU.FTZ.AND P0, PT, |R3|, +INF , PT ;  /* 0x7f8000000300780b */ /* 0x000fc80003f1c200 */
[----:B------:R-:W-:-:S04]  /*1690*/  FSETP.GTU.FTZ.AND P1, PT, |R0|, +INF , PT ;  /* 0x7f8000000000780b */ /* 0x000fc80003f3c200 */
[----:B------:R-:W-:-:S13]  /*16a0*/  PLOP3.LUT P0, PT, P0, P1, PT, 0xf8, 0x8f ;  /* 0x00000000008f781c */ /* 0x000fda0000703f70 */
[----:B------:R-:W-:Y:S05]  /*16b0*/  @P0 BRA `(.L_x_29) ;  /* 0x00000004004c0947 */ /* 0x000fea0003800000 */
[----:B------:R-:W-:-:S13]  /*16c0*/  LOP3.LUT P0, RZ, R18, 0x7fffffff, R3, 0xc8, !PT ;  /* 0x7fffffff12ff7812 */ /* 0x000fda000780c803 */
[----:B------:R-:W-:Y:S05]  /*16d0*/  @!P0 BRA `(.L_x_30) ;  /* 0x00000004003c8947 */ /* 0x000fea0003800000 */
[C---:B------:R-:W-:Y:S02]  /*16e0*/  FSETP.NEU.FTZ.AND P2, PT, |R3|.reuse, +INF , PT ;  /* 0x7f8000000300780b */ /* 0x040fe40003f5d200 */
[----:B------:R-:W-:Y:S02]  /*16f0*/  FSETP.NEU.FTZ.AND P1, PT, |R0|, +INF , PT ;  /* 0x7f8000000000780b */ /* 0x000fe40003f3d200 */
[----:B------:R-:W-:-:S11]  /*1700*/  FSETP.NEU.FTZ.AND P0, PT, |R3|, +INF , PT ;  /* 0x7f8000000300780b */ /* 0x000fd60003f1d200 */
[----:B------:R-:W-:Y:S05]  /*1710*/  @!P1 BRA !P2, `(.L_x_30) ;  /* 0x00000004002c9947 */ /* 0x000fea0005000000 */
[----:B------:R-:W-:-:S04]  /*1720*/  LOP3.LUT P2, RZ, R3, 0x7fffffff, RZ, 0xc0, !PT ;  /* 0x7fffffff03ff7812 */ /* 0x000fc8000784c0ff */
[----:B------:R-:W-:-:S13]  /*1730*/  PLOP3.LUT P1, PT, P1, P2, PT, 0x2f, 0xf2 ;  /* 0x0000000000f2781c */ /* 0x000fda0000f24577 */
[----:B------:R-:W-:Y:S05]  /*1740*/  @P1 BRA `(.L_x_31) ;  /* 0x0000000400181947 */ /* 0x000fea0003800000 */
[----:B------:R-:W-:-:S04]  /*1750*/  LOP3.LUT P1, RZ, R18, 0x7fffffff, RZ, 0xc0, !PT ;  /* 0x7fffffff12ff7812 */ /* 0x000fc8000782c0ff */
[----:B------:R-:W-:-:S13]  /*1760*/  PLOP3.LUT P0, PT, P0, P1, PT, 0x2f, 0xf2 ;  /* 0x0000000000f2781c */ /* 0x000fda0000702577 */
[----:B------:R-:W-:Y:S05]  /*1770*/  @P0 BRA `(.L_x_32) ;  /* 0x0000000400000947 */ /* 0x000fea0003800000 */
[----:B------:R-:W-:Y:S02]  /*1780*/  ISETP.GE.AND P0, PT, R19, RZ, PT ;  /* 0x000000ff1300720c */ /* 0x000fe40003f06270 */
[----:B------:R-:W-:-:S11]  /*1790*/  ISETP.GE.AND P1, PT, R17, RZ, PT ;  /* 0x000000ff1100720c */ /* 0x000fd60003f26270 */
[----:B------:R-:W-:Y:S01]  /*17a0*/  @P0 IMAD.MOV.U32 R15, RZ, RZ, RZ ;  /* 0x000000ffff0f0224 */ /* 0x000fe200078e00ff */
[----:B------:R-:W-:Y:S01]  /*17b0*/  @!P0 MOV R15, 0xffffffc0 ;  /* 0xffffffc0000f8802 */ /* 0x000fe20000000f00 */
[----:B------:R-:W-:Y:S01]  /*17c0*/  @!P0 FFMA R3, R3, 1.84467440737095516160e+19, RZ ;  /* 0x5f80000003038823 */ /* 0x000fe200000000ff */
[----:B------:R-:W-:-:S03]  /*17d0*/  @!P1 FFMA R18, R0, 1.84467440737095516160e+19, RZ ;  /* 0x5f80000000129823 */ /* 0x000fc600000000ff */
[----:B------:R-:W-:-:S07]  /*17e0*/  @!P1 VIADD R15, R15, 0x40 ;  /* 0x000000400f0f9836 */ /* 0x000fce0000000000 */
.L_x_28:
[----:B------:R-:W-:Y:S01]  /*17f0*/  LEA R17, R16, 0xc0800000, 0x17 ;  /* 0xc080000010117811 */ /* 0x000fe200078eb8ff */
[----:B------:R-:W-:Y:S04]  /*1800*/  BSSY.RECONVERGENT B2, `(.L_x_33) ;  /* 0x0000036000027945 */ /* 0x000fe80003800200 */
[----:B------:R-:W-:Y:S01]  /*1810*/  IMAD.IADD R18, R18, 0x1, -R17 ;  /* 0x0000000112127824 */ /* 0x000fe200078e0a11 */
[----:B------:R-:W-:-:S03]  /*1820*/  IADD3 R17, PT, PT, R20, -0x7f, RZ ;  /* 0xffffff8114117810 */ /* 0x000fc60007ffe0ff */
[----:B------:R-:W0:Y:S01]  /*1830*/  MUFU.RCP R19, R18 ;  /* 0x0000001200137308 */ /* 0x000e220000001000 */
[----:B------:R-:W-:Y:S01]  /*1840*/  FADD.FTZ R21, -R18, -RZ ;  /* 0x800000ff12157221 */ /* 0x000fe20000010100 */
[C---:B------:R-:W-:Y:S01]  /*1850*/  IMAD R0, R17.reuse, -0x800000, R3 ;  /* 0xff80000011007824 */ /* 0x040fe200078e0203 */
[----:B------:R-:W-:-:S05]  /*1860*/  IADD3 R16, PT, PT, R17, 0x7f, -R16 ;  /* 0x0000007f11107810 */ /* 0x000fca0007ffe810 */
[----:B------:R-:W-:Y:S02]  /*1870*/  IMAD.IADD R16, R16, 0x1, R15 ;  /* 0x0000000110107824 */ /* 0x000fe400078e020f */
[----:B0-----:R-:W-:-:S04]  /*1880*/  FFMA R20, R19, R21, 1 ;  /* 0x3f80000013147423 */ /* 0x001fc80000000015 */
[----:B------:R-:W-:-:S04]  /*1890*/  FFMA R22, R19, R20, R19 ;  /* 0x0000001413167223 */ /* 0x000fc80000000013 */
[----:B------:R-:W-:-:S04]  /*18a0*/  FFMA R3, R0, R22, RZ ;  /* 0x0000001600037223 */ /* 0x000fc800000000ff */
[----:B------:R-:W-:-:S04]  /*18b0*/  FFMA R20, R21, R3, R0 ;  /* 0x0000000315147223 */ /* 0x000fc80000000000 */
[----:B------:R-:W-:-:S04]  /*18c0*/  FFMA R19, R22, R20, R3 ;  /* 0x0000001416137223 */ /* 0x000fc80000000003 */
[----:B------:R-:W-:-:S04]  /*18d0*/  FFMA R20, R21, R19, R0 ;  /* 0x0000001315147223 */ /* 0x000fc80000000000 */
[----:B------:R-:W-:-:S05]  /*18e0*/  FFMA R0, R22, R20, R19 ;  /* 0x0000001416007223 */ /* 0x000fca0000000013 */
[----:B------:R-:W-:-:S04]  /*18f0*/  SHF.R.U32.HI R3, RZ, 0x17, R0 ;  /* 0x00000017ff037819 */ /* 0x000fc80000011600 */
[----:B------:R-:W-:-:S05]  /*1900*/  LOP3.LUT R3, R3, 0xff, RZ, 0xc0, !PT ;  /* 0x000000ff03037812 */ /* 0x000fca00078ec0ff */
[----:B------:R-:W-:-:S05]  /*1910*/  IMAD.IADD R17, R3, 0x1, R16 ;  /* 0x0000000103117824 */ /* 0x000fca00078e0210 */
[----:B------:R-:W-:-:S04]  /*1920*/  IADD3 R3, PT, PT, R17, -0x1, RZ ;  /* 0xffffffff11037810 */ /* 0x000fc80007ffe0ff */
[----:B------:R-:W-:-:S13]  /*1930*/  ISETP.GE.U32.AND P0, PT, R3, 0xfe, PT ;  /* 0x000000fe0300780c */ /* 0x000fda0003f06070 */
[----:B------:R-:W-:Y:S05]  /*1940*/  @!P0 BRA `(.L_x_34) ;  /* 0x0000000000808947 */ /* 0x000fea0003800000 */
[----:B------:R-:W-:-:S13]  /*1950*/  ISETP.GT.AND P0, PT, R17, 0xfe, PT ;  /* 0x000000fe1100780c */ /* 0x000fda0003f04270 */
[----:B------:R-:W-:Y:S05]  /*1960*/  @P0 BRA `(.L_x_35) ;  /* 0x00000000006c0947 */ /* 0x000fea0003800000 */
[----:B------:R-:W-:-:S13]  /*1970*/  ISETP.GE.AND P0, PT, R17, 0x1, PT ;  /* 0x000000011100780c */ /* 0x000fda0003f06270 */
[----:B------:R-:W-:Y:S05]  /*1980*/  @P0 BRA `(.L_x_36) ;  /* 0x0000000000740947 */ /* 0x000fea0003800000 */
[----:B------:R-:W-:Y:S02]  /*1990*/  ISETP.GE.AND P0, PT, R17, -0x18, PT ;  /* 0xffffffe81100780c */ /* 0x000fe40003f06270 */
[----:B------:R-:W-:-:S11]  /*19a0*/  LOP3.LUT R0, R0, 0x80000000, RZ, 0xc0, !PT ;  /* 0x8000000000007812 */ /* 0x000fd600078ec0ff */
[----:B------:R-:W-:Y:S05]  /*19b0*/  @!P0 BRA `(.L_x_36) ;  /* 0x0000000000688947 */ /* 0x000fea0003800000 */
[CCC-:B------:R-:W-:Y:S01]  /*19c0*/  FFMA.RZ R3, R22.reuse, R20.reuse, R19.reuse ;  /* 0x0000001416037223 */ /* 0x1c0fe2000000c013 */
[C---:B------:R-:W-:Y:S02]  /*19d0*/  VIADD R18, R17.reuse, 0x20 ;  /* 0x0000002011127836 */ /* 0x040fe40000000000 */
[CCC-:B------:R-:W-:Y:S01]  /*19e0*/  FFMA.RM R16, R22.reuse, R20.reuse, R19.reuse ;  /* 0x0000001416107223 */ /* 0x1c0fe20000004013 */
[----:B------:R-:W-:Y:S02]  /*19f0*/  ISETP.NE.AND P2, PT, R17, RZ, PT ;  /* 0x000000ff1100720c */ /* 0x000fe40003f45270 */
[----:B------:R-:W-:Y:S01]  /*1a00*/  LOP3.LUT R15, R3, 0x7fffff, RZ, 0xc0, !PT ;  /* 0x007fffff030f7812 */ /* 0x000fe200078ec0ff */
[----:B------:R-:W-:Y:S01]  /*1a10*/  FFMA.RP R3, R22, R20, R19 ;  /* 0x0000001416037223 */ /* 0x000fe20000008013 */
[----:B------:R-:W-:Y:S01]  /*1a20*/  ISETP.NE.AND P1, PT, R17, RZ, PT ;  /* 0x000000ff1100720c */ /* 0x000fe20003f25270 */
[----:B------:R-:W-:Y:S01]  /*1a30*/  IMAD.MOV R17, RZ, RZ, -R17 ;  /* 0x000000ffff117224 */ /* 0x000fe200078e0a11 */
[----:B------:R-:W-:-:S02]  /*1a40*/  LOP3.LUT R15, R15, 0x800000, RZ, 0xfc, !PT ;  /* 0x008000000f0f7812 */ /* 0x000fc400078efcff */
[----:B------:R-:W-:Y:S02]  /*1a50*/  FSETP.NEU.FTZ.AND P0, PT, R3, R16, PT ;  /* 0x000000100300720b */ /* 0x000fe40003f1d000 */
[----:B------:R-:W-:Y:S02]  /*1a60*/  SHF.L.U32 R18, R15, R18, RZ ;  /* 0x000000120f127219 */ /* 0x000fe400000006ff */
[----:B------:R-:W-:Y:S02]  /*1a70*/  SEL R16, R17, RZ, P2 ;  /* 0x000000ff11107207 */ /* 0x000fe40001000000 */
[----:B------:R-:W-:Y:S02]  /*1a80*/  ISETP.NE.AND P1, PT, R18, RZ, P1 ;  /* 0x000000ff1200720c */ /* 0x000fe40000f25270 */
[----:B------:R-:W-:Y:S02]  /*1a90*/  SHF.R.U32.HI R16, RZ, R16, R15 ;  /* 0x00000010ff107219 */ /* 0x000fe4000001160f */
[----:B------:R-:W-:-:S02]  /*1aa0*/  PLOP3.LUT P0, PT, P0, P1, PT, 0xf8, 0x8f ;  /* 0x00000000008f781c */ /* 0x000fc40000703f70 */
[----:B------:R-:W-:Y:S02]  /*1ab0*/  SHF.R.U32.HI R18, RZ, 0x1, R16 ;  /* 0x00000001ff127819 */ /* 0x000fe40000011610 */
[----:B------:R-:W-:-:S04]  /*1ac0*/  SEL R3, RZ, 0x1, !P0 ;  /* 0x00000001ff037807 */ /* 0x000fc80004000000 */
[----:B------:R-:W-:-:S04]  /*1ad0*/  LOP3.LUT R3, R3, 0x1, R18, 0xf8, !PT ;  /* 0x0000000103037812 */ /* 0x000fc800078ef812 */
[----:B------:R-:W-:-:S04]  /*1ae0*/  LOP3.LUT R3, R3, R16, RZ, 0xc0, !PT ;  /* 0x0000001003037212 */ /* 0x000fc800078ec0ff */
[----:B------:R-:W-:-:S04]  /*1af0*/  IADD3 R3, PT, PT, R18, R3, RZ ;  /* 0x0000000312037210 */ /* 0x000fc80007ffe0ff */
[----:B------:R-:W-:Y:S01]  /*1b00*/  LOP3.LUT R0, R3, R0, RZ, 0xfc, !PT ;  /* 0x0000000003007212 */ /* 0x000fe200078efcff */
[----:B------:R-:W-:Y:S06]  /*1b10*/  BRA `(.L_x_36) ;  /* 0x0000000000107947 */ /* 0x000fec0003800000 */
.L_x_35:
[----:B------:R-:W-:-:S04]  /*1b20*/  LOP3.LUT R0, R0, 0x80000000, RZ, 0xc0, !PT ;  /* 0x8000000000007812 */ /* 0x000fc800078ec0ff */
[----:B------:R-:W-:Y:S01]  /*1b30*/  LOP3.LUT R0, R0, 0x7f800000, RZ, 0xfc, !PT ;  /* 0x7f80000000007812 */ /* 0x000fe200078efcff */
[----:B------:R-:W-:Y:S06]  /*1b40*/  BRA `(.L_x_36) ;  /* 0x0000000000047947 */ /* 0x000fec0003800000 */
.L_x_34:
[----:B------:R-:W-:-:S07]  /*1b50*/  IMAD R0, R16, 0x800000, R0 ;  /* 0x0080000010007824 */ /* 0x000fce00078e0200 */
.L_x_36:
[----:B------:R-:W-:Y:S05]  /*1b60*/  BSYNC.RECONVERGENT B2 ;  /* 0x0000000000027941 */ /* 0x000fea0003800200 */
.L_x_33:
[----:B------:R-:W-:Y:S05]  /*1b70*/  BRA `(.L_x_37) ;  /* 0x0000000000207947 */ /* 0x000fea0003800000 */
.L_x_32:
[----:B------:R-:W-:-:S04]  /*1b80*/  LOP3.LUT R0, R18, 0x80000000, R3, 0x48, !PT ;  /* 0x8000000012007812 */ /* 0x000fc800078e4803 */
[----:B------:R-:W-:Y:S01]  /*1b90*/  LOP3.LUT R0, R0, 0x7f800000, RZ, 0xfc, !PT ;  /* 0x7f80000000007812 */ /* 0x000fe200078efcff */
[----:B------:R-:W-:Y:S06]  /*1ba0*/  BRA `(.L_x_37) ;  /* 0x0000000000147947 */ /* 0x000fec0003800000 */
.L_x_31:
[----:B------:R-:W-:Y:S01]  /*1bb0*/  LOP3.LUT R0, R18, 0x80000000, R3, 0x48, !PT ;  /* 0x8000000012007812 */ /* 0x000fe200078e4803 */
[----:B------:R-:W-:Y:S06]  /*1bc0*/  BRA `(.L_x_37) ;  /* 0x00000000000c7947 */ /* 0x000fec0003800000 */
.L_x_30:
[----:B------:R-:W0:Y:S01]  /*1bd0*/  MUFU.RSQ R0, -QNAN ;  /* 0xffc0000000007908 */ /* 0x000e220000001400 */
[----:B------:R-:W-:Y:S05]  /*1be0*/  BRA `(.L_x_37) ;  /* 0x0000000000047947 */ /* 0x000fea0003800000 */
.L_x_29:
[----:B------:R-:W-:-:S07]  /*1bf0*/  FADD.FTZ R0, R3, R0 ;  /* 0x0000000003007221 */ /* 0x000fce0000010000 */
.L_x_37:
[----:B------:R-:W-:Y:S05]  /*1c00*/  BSYNC.RECONVERGENT B1 ;  /* 0x0000000000017941 */ /* 0x000fea0003800200 */
.L_x_27:
[----:B------:R-:W-:-:S04]  /*1c10*/  IMAD.MOV.U32 R15, RZ, RZ, 0x0 ;  /* 0x00000000ff0f7424 */ /* 0x000fc800078e00ff */
[----:B0-----:R-:W-:Y:S05]  /*1c20*/  RET.REL.NODEC R14 `(_Z14time_incrementPfS_S_) ;  /* 0xffffffe00ef47950 */ /* 0x001fea0003c3ffff */
        .type           $_Z14time_incrementPfS_S_$__internal_accurate_pow,@function
        .size           $_Z14time_incrementPfS_S_$__internal_accurate_pow,(.L_x_41 - $_Z14time_incrementPfS_S_$__internal_accurate_pow)
$_Z14time_incrementPfS_S_$__internal_accurate_pow:
[----:B------:R-:W-:Y:S01]  /*1c30*/  ISETP.GT.U32.AND P0, PT, R5, 0xfffff, PT ;  /* 0x000fffff0500780c */ /* 0x000fe20003f04070 */
[--C-:B------:R-:W-:Y:S01]  /*1c40*/  IMAD.MOV.U32 R21, RZ, RZ, R5.reuse ;  /* 0x000000ffff157224 */ /* 0x100fe200078e0005 */
[----:B------:R-:W-:Y:S01]  /*1c50*/  MOV R20, R22 ;  /* 0x0000001600147202 */ /* 0x000fe20000000f00 */
[--C-:B------:R-:W-:Y:S01]  /*1c60*/  IMAD.MOV.U32 R23, RZ, RZ, R5.reuse ;  /* 0x000000ffff177224 */ /* 0x100fe200078e0005 */
[----:B------:R-:W-:Y:S01]  /*1c70*/  MOV R26, 0x41ad3b5a ;  /* 0x41ad3b5a001a7802 */ /* 0x000fe20000000f00 */
[----:B------:R-:W-:Y:S01]  /*1c80*/  IMAD.MOV.U32 R27, RZ, RZ, 0x3ed0f5d2 ;  /* 0x3ed0f5d2ff1b7424 */ /* 0x000fe200078e00ff */
[----:B------:R-:W-:Y:S01]  /*1c90*/  UMOV UR6, 0x7d2cafe2 ;  /* 0x7d2cafe200067882 */ /* 0x000fe20000000000 */
[----:B------:R-:W-:Y:S01]  /*1ca0*/  UMOV UR7, 0x3eb0f5ff ;  /* 0x3eb0f5ff00077882 */ /* 0x000fe20000000000 */
[----:B------:R-:W-:Y:S01]  /*1cb0*/  SHF.R.U32.HI R5, RZ, 0x14, R5 ;  /* 0x00000014ff057819 */ /* 0x000fe20000011605 */
[----:B------:R-:W-:Y:S01]  /*1cc0*/  UMOV UR8, 0x3b39803f ;  /* 0x3b39803f00087882 */ /* 0x000fe20000000000 */
[----:B------:R-:W-:-:S03]  /*1cd0*/  UMOV UR9, 0x3c7abc9e ;  /* 0x3c7abc9e00097882 */ /* 0x000fc60000000000 */
[----:B------:R-:W-:-:S10]  /*1ce0*/  @!P0 DMUL R20, R20, 1.80143985094819840000e+16 ;  /* 0x4350000014148828 */ /* 0x000fd40000000000 */
[----:B------:R-:W-:Y:S01]  /*1cf0*/  @!P0 MOV R23, R21 ;  /* 0x0000001500178202 */ /* 0x000fe20000000f00 */
[----:B------:R-:W-:Y:S01]  /*1d00*/  @!P0 IMAD.MOV.U32 R22, RZ, RZ, R20 ;  /* 0x000000ffff168224 */ /* 0x000fe200078e0014 */
[----:B------:R-:W-:Y:S01]  /*1d10*/  @!P0 LEA.HI R5, R21, 0xffffffca, RZ, 0xc ;  /* 0xffffffca15058811 */ /* 0x000fe200078f60ff */
[----:B------:R-:W-:Y:S01]  /*1d20*/  HFMA2 R21, -RZ, RZ, 3.59375, 0 ;  /* 0x43300000ff157431 */ /* 0x000fe200000001ff */
[----:B------:R-:W-:Y:S01]  /*1d30*/  LOP3.LUT R23, R23, 0x800fffff, RZ, 0xc0, !PT ;  /* 0x800fffff17177812 */ /* 0x000fe200078ec0ff */
[----:B------:R-:W-:Y:S02]  /*1d40*/  IMAD.MOV.U32 R24, RZ, RZ, R22 ;  /* 0x000000ffff187224 */ /* 0x000fe400078e0016 */
[----:B------:R-:W-:Y:S01]  /*1d50*/  IMAD.MOV.U32 R22, RZ, RZ, RZ ;  /* 0x000000ffff167224 */ /* 0x000fe200078e00ff */
[----:B------:R-:W-:Y:S01]  /*1d60*/  LOP3.LUT R25, R23, 0x3ff00000, RZ, 0xfc, !PT ;  /* 0x3ff0000017197812 */ /* 0x000fe200078efcff */
[----:B------:R-:W-:-:S03]  /*1d70*/  VIADD R20, R5, 0xfffffc01 ;  /* 0xfffffc0105147836 */ /* 0x000fc60000000000 */
[----:B------:R-:W-:-:S13]  /*1d80*/  ISETP.GE.U32.AND P1, PT, R25, 0x3ff6a09f, PT ;  /* 0x3ff6a09f1900780c */ /* 0x000fda0003f26070 */
[----:B------:R-:W-:Y:S01]  /*1d90*/  @P1 IADD3 R23, PT, PT, R25, -0x100000, RZ ;  /* 0xfff0000019171810 */ /* 0x000fe20007ffe0ff */
[----:B------:R-:W-:-:S04]  /*1da0*/  @P1 VIADD R20, R5, 0xfffffc02 ;  /* 0xfffffc0205141836 */ /* 0x000fc80000000000 */
[----:B------:R-:W-:Y:S01]  /*1db0*/  @P1 IMAD.MOV.U32 R25, RZ, RZ, R23 ;  /* 0x000000ffff191224 */ /* 0x000fe200078e0017 */
[----:B------:R-:W-:-:S05]  /*1dc0*/  LOP3.LUT R20, R20, 0x80000000, RZ, 0x3c, !PT ;  /* 0x8000000014147812 */ /* 0x000fca00078e3cff */
[C---:B------:R-:W-:Y:S02]  /*1dd0*/  DADD R30, R24.reuse, 1 ;  /* 0x3ff00000181e7429 */ /* 0x040fe40000000000 */
[----:B------:R-:W-:-:S04]  /*1de0*/  DADD R24, R24, -1 ;  /* 0xbff0000018187429 */ /* 0x000fc80000000000 */
[----:B------:R-:W0:Y:S02]  /*1df0*/  MUFU.RCP64H R23, R31 ;  /* 0x0000001f00177308 */ /* 0x000e240000001800 */
[----:B0-----:R-:W-:-:S08]  /*1e00*/  DFMA R28, -R30, R22, 1 ;  /* 0x3ff000001e1c742b */ /* 0x001fd00000000116 */
[----:B------:R-:W-:-:S08]  /*1e10*/  DFMA R28, R28, R28, R28 ;  /* 0x0000001c1c1c722b */ /* 0x000fd0000000001c */
[----:B------:R-:W-:-:S08]  /*1e20*/  DFMA R28, R22, R28, R22 ;  /* 0x0000001c161c722b */ /* 0x000fd00000000016 */
[----:B------:R-:W-:-:S08]  /*1e30*/  DMUL R22, R24, R28 ;  /* 0x0000001c18167228 */ /* 0x000fd00000000000 */
[----:B------:R-:W-:-:S08]  /*1e40*/  DFMA R22, R24, R28, R22 ;  /* 0x0000001c1816722b */ /* 0x000fd00000000016 */
[----:B------:R-:W-:-:S08]  /*1e50*/  DMUL R34, R22, R22 ;  /* 0x0000001616227228 */ /* 0x000fd00000000000 */
[----:B------:R-:W-:Y:S01]  /*1e60*/  DFMA R26, R34, UR6, R26 ;  /* 0x00000006221a7c2b */ /* 0x000fe2000800001a */
[----:B------:R-:W-:Y:S01]  /*1e70*/  UMOV UR6, 0x75488a3f ;  /* 0x75488a3f00067882 */ /* 0x000fe20000000000 */
[----:B------:R-:W-:-:S06]  /*1e80*/  UMOV UR7, 0x3ef3b20a ;  /* 0x3ef3b20a00077882 */ /* 0x000fcc0000000000 */
[----:B------:R-:W-:Y:S01]  /*1e90*/  DFMA R32, R34, R26, UR6 ;  /* 0x0000000622207e2b */ /* 0x000fe2000800001a */
[----:B------:R-:W-:Y:S01]  /*1ea0*/  UMOV UR6, 0xe4faecd5 ;  /* 0xe4faecd500067882 */ /* 0x000fe20000000000 */
[----:B------:R-:W-:Y:S01]  /*1eb0*/  UMOV UR7, 0x3f1745cd ;  /* 0x3f1745cd00077882 */ /* 0x000fe20000000000 */
[----:B------:R-:W-:-:S05]  /*1ec0*/  DADD R26, R24, -R22 ;  /* 0x00000000181a7229 */ /* 0x000fca0000000816 */
[----:B------:R-:W-:Y:S01]  /*1ed0*/  DFMA R32, R34, R32, UR6 ;  /* 0x0000000622207e2b */ /* 0x000fe20008000020 */
[----:B------:R-:W-:Y:S01]  /*1ee0*/  UMOV UR6, 0x258a578b ;  /* 0x258a578b00067882 */ /* 0x000fe20000000000 */
[----:B------:R-:W-:Y:S01]  /*1ef0*/  UMOV UR7, 0x3f3c71c7 ;  /* 0x3f3c71c700077882 */ /* 0x000fe20000000000 */
[----:B------:R-:W-:-:S05]  /*1f00*/  DADD R26, R26, R26 ;  /* 0x000000001a1a7229 */ /* 0x000fca000000001a */
[----:B------:R-:W-:Y:S01]  /*1f10*/  DFMA R32, R34, R32, UR6 ;  /* 0x0000000622207e2b */ /* 0x000fe20008000020 */
[----:B------:R-:W-:Y:S01]  /*1f20*/  UMOV UR6, 0x9242b910 ;  /* 0x9242b91000067882 */ /* 0x000fe20000000000 */
[----:B------:R-:W-:Y:S01]  /*1f30*/  UMOV UR7, 0x3f624924 ;  /* 0x3f62492400077882 */ /* 0x000fe20000000000 */
[----:B------:R-:W-:-:S05]  /*1f40*/  DFMA R26, R24, -R22, R26 ;  /* 0x80000016181a722b */ /* 0x000fca000000001a */
[----:B------:R-:W-:Y:S01]  /*1f50*/  DFMA R32, R34, R32, UR6 ;  /* 0x0000000622207e2b */ /* 0x000fe20008000020 */
[----:B------:R-:W-:Y:S01]  /*1f60*/  UMOV UR6, 0x99999dfb ;  /* 0x99999dfb00067882 */ /* 0x000fe20000000000 */
[----:B------:R-:W-:Y:S01]  /*1f70*/  UMOV UR7, 0x3f899999 ;  /* 0x3f89999900077882 */ /* 0x000fe20000000000 */
[----:B------:R-:W-:Y:S02]  /*1f80*/  DMUL R26, R28, R26 ;  /* 0x0000001a1c1a7228 */ /* 0x000fe40000000000 */
[----:B------:R-:W-:-:S03]  /*1f90*/  DMUL R28, R22, R22 ;  /* 0x00000016161c7228 */ /* 0x000fc60000000000 */
[----:B------:R-:W-:Y:S01]  /*1fa0*/  DFMA R32, R34, R32, UR6 ;  /* 0x0000000622207e2b */ /* 0x000fe20008000020 */
[----:B------:R-:W-:Y:S01]  /*1fb0*/  UMOV UR6, 0x55555555 ;  /* 0x5555555500067882 */ /* 0x000fe20000000000 */
[----:B------:R-:W-:-:S03]  /*1fc0*/  UMOV UR7, 0x3fb55555 ;  /* 0x3fb5555500077882 */ /* 0x000fc60000000000 */
[----:B------:R-:W-:-:S03]  /*1fd0*/  DMUL R36, R22, R28 ;  /* 0x0000001c16247228 */ /* 0x000fc60000000000 */
[----:B------:R-:W-:-:S08]  /*1fe0*/  DFMA R24, R34, R32, UR6 ;  /* 0x0000000622187e2b */ /* 0x000fd00008000020 */
[----:B------:R-:W-:Y:S01]  /*1ff0*/  DADD R30, -R24, UR6 ;  /* 0x00000006181e7e29 */ /* 0x000fe20008000100 */
[----:B------:R-:W-:Y:S01]  /*2000*/  UMOV UR6, 0xb9e7b0 ;  /* 0x00b9e7b000067882 */ /* 0x000fe20000000000 */
[----:B------:R-:W-:-:S06]  /*2010*/  UMOV UR7, 0x3c46a4cb ;  /* 0x3c46a4cb00077882 */ /* 0x000fcc0000000000 */
[----:B------:R-:W-:Y:S02]  /*2020*/  DFMA R30, R34, R32, R30 ;  /* 0x00000020221e722b */ /* 0x000fe4000000001e */
[----:B------:R-:W-:Y:S01]  /*2030*/  DFMA R32, R22, R22, -R28 ;  /* 0x000000161620722b */ /* 0x000fe2000000081c */
[----:B------:R-:W-:Y:S01]  /*2040*/  VIADD R35, R27, 0x100000 ;  /* 0x001000001b237836 */ /* 0x000fe20000000000 */
[----:B------:R-:W-:-:S06]  /*2050*/  MOV R34, R26 ;  /* 0x0000001a00227202 */ /* 0x000fcc0000000f00 */
[----:B------:R-:W-:Y:S02]  /*2060*/  DFMA R32, R22, R34, R32 ;  /* 0x000000221620722b */ /* 0x000fe40000000020 */
[----:B------:R-:W-:Y:S01]  /*2070*/  DADD R34, R30, -UR6 ;  /* 0x800000061e227e29 */ /* 0x000fe20008000000 */
[----:B------:R-:W-:Y:S01]  /*2080*/  UMOV UR6, 0x80000000 ;  /* 0x8000000000067882 */ /* 0x000fe20000000000 */
[----:B------:R-:W-:Y:S01]  /*2090*/  DFMA R30, R22, R28, -R36 ;  /* 0x0000001c161e722b */ /* 0x000fe20000000824 */
[----:B------:R-:W-:-:S07]  /*20a0*/  UMOV UR7, 0x43300000 ;  /* 0x4330000000077882 */ /* 0x000fce0000000000 */
[----:B------:R-:W-:Y:S02]  /*20b0*/  DFMA R30, R26, R28, R30 ;  /* 0x0000001c1a1e722b */ /* 0x000fe4000000001e */
[----:B------:R-:W-:-:S06]  /*20c0*/  DADD R28, R24, R34 ;  /* 0x00000000181c7229 */ /* 0x000fcc0000000022 */
[----:B------:R-:W-:Y:S02]  /*20d0*/  DFMA R30, R22, R32, R30 ;  /* 0x00000020161e722b */ /* 0x000fe4000000001e */
[----:B------:R-:W-:Y:S02]  /*20e0*/  DADD R32, R24, -R28 ;  /* 0x0000000018207229 */ /* 0x000fe4000000081c */
[----:B------:R-:W-:-:S06]  /*20f0*/  DMUL R24, R28, R36 ;  /* 0x000000241c187228 */ /* 0x000fcc0000000000 */
[----:B------:R-:W-:Y:S02]  /*2100*/  DADD R34, R34, R32 ;  /* 0x0000000022227229 */ /* 0x000fe40000000020 */
[----:B------:R-:W-:-:S08]  /*2110*/  DFMA R32, R28, R36, -R24 ;  /* 0x000000241c20722b */ /* 0x000fd00000000818 */
[----:B------:R-:W-:-:S08]  /*2120*/  DFMA R30, R28, R30, R32 ;  /* 0x0000001e1c1e722b */ /* 0x000fd00000000020 */
[----:B------:R-:W-:-:S08]  /*2130*/  DFMA R34, R34, R36, R30 ;  /* 0x000000242222722b */ /* 0x000fd0000000001e */
[----:B------:R-:W-:-:S08]  /*2140*/  DADD R30, R24, R34 ;  /* 0x00000000181e7229 */ /* 0x000fd00000000022 */
[--C-:B------:R-:W-:Y:S02]  /*2150*/  DADD R28, R22, R30.reuse ;  /* 0x00000000161c7229 */ /* 0x100fe4000000001e */
[----:B------:R-:W-:-:S06]  /*2160*/  DADD R24, R24, -R30 ;  /* 0x0000000018187229 */ /* 0x000fcc000000081e */
[----:B------:R-:W-:Y:S02]  /*2170*/  DADD R22, R22, -R28 ;  /* 0x0000000016167229 */ /* 0x000fe4000000081c */
[----:B------:R-:W-:-:S06]  /*2180*/  DADD R24, R34, R24 ;  /* 0x0000000022187229 */ /* 0x000fcc0000000018 */
[----:B------:R-:W-:-:S08]  /*2190*/  DADD R22, R30, R22 ;  /* 0x000000001e167229 */ /* 0x000fd00000000016 */
[----:B------:R-:W-:-:S08]  /*21a0*/  DADD R22, R24, R22 ;  /* 0x0000000018167229 */ /* 0x000fd00000000016 */
[----:B------:R-:W-:Y:S02]  /*21b0*/  DADD R26, R26, R22 ;  /* 0x000000001a1a7229 */ /* 0x000fe40000000016 */
[----:B------:R-:W-:Y:S01]  /*21c0*/  DADD R22, R20, -UR6 ;  /* 0x8000000614167e29 */ /* 0x000fe20008000000 */
[----:B------:R-:W-:Y:S01]  /*21d0*/  UMOV UR6, 0xfefa39ef ;  /* 0xfefa39ef00067882 */ /* 0x000fe20000000000 */
[----:B------:R-:W-:-:S04]  /*21e0*/  UMOV UR7, 0x3fe62e42 ;  /* 0x3fe62e4200077882 */ /* 0x000fc80000000000 */
[----:B------:R-:W-:-:S08]  /*21f0*/  DADD R24, R28, R26 ;  /* 0x000000001c187229 */ /* 0x000fd0000000001a */
[--C-:B------:R-:W-:Y:S02]  /*2200*/  DFMA R20, R22, UR6, R24.reuse ;  /* 0x0000000616147c2b */ /* 0x100fe40008000018 */
[----:B------:R-:W-:-:S06]  /*2210*/  DADD R30, R28, -R24 ;  /* 0x000000001c1e7229 */ /* 0x000fcc0000000818 */
[----:B------:R-:W-:Y:S02]  /*2220*/  DFMA R28, R22, -UR6, R20 ;  /* 0x80000006161c7c2b */ /* 0x000fe40008000014 */
[----:B------:R-:W-:-:S06]  /*2230*/  DADD R30, R26, R30 ;  /* 0x000000001a1e7229 */ /* 0x000fcc000000001e */
[----:B------:R-:W-:-:S08]  /*2240*/  DADD R28, -R24, R28 ;  /* 0x00000000181c7229 */ /* 0x000fd0000000011c */
[----:B------:R-:W-:-:S08]  /*2250*/  DADD R24, R30, -R28 ;  /* 0x000000001e187229 */ /* 0x000fd0000000081c */
[----:B------:R-:W-:-:S08]  /*2260*/  DFMA R24, R22, UR8, R24 ;  /* 0x0000000816187c2b */ /* 0x000fd00008000018 */
[----:B------:R-:W-:-:S08]  /*2270*/  DADD R22, R20, R24 ;  /* 0x0000000014167229 */ /* 0x000fd00000000018 */
[----:B------:R-:W-:Y:S02]  /*2280*/  DADD R20, R20, -R22 ;  /* 0x0000000014147229 */ /* 0x000fe40000000816 */
[----:B------:R-:W-:-:S06]  /*2290*/  DMUL R26, R22, 2 ;  /* 0x40000000161a7828 */ /* 0x000fcc0000000000 */
[----:B------:R-:W-:Y:S02]  /*22a0*/  DADD R24, R24, R20 ;  /* 0x0000000018187229 */ /* 0x000fe40000000014 */
[----:B------:R-:W-:-:S08]  /*22b0*/  DFMA R22, R22, 2, -R26 ;  /* 0x400000001616782b */ /* 0x000fd0000000081a */
[----:B------:R-:W-:Y:S01]  /*22c0*/  DFMA R24, R24, 2, R22 ;  /* 0x400000001818782b */ /* 0x000fe20000000016 */
[----:B------:R-:W-:Y:S02]  /*22d0*/  IMAD.MOV.U32 R22, RZ, RZ, 0x652b82fe ;  /* 0x652b82feff167424 */ /* 0x000fe400078e00ff */
[----:B------:R-:W-:-:S05]  /*22e0*/  IMAD.MOV.U32 R23, RZ, RZ, 0x3ff71547 ;  /* 0x3ff71547ff177424 */ /* 0x000fca00078e00ff */
[----:B------:R-:W-:-:S08]  /*22f0*/  DADD R28, R26, R24 ;  /* 0x000000001a1c7229 */ /* 0x000fd00000000018 */
[----:B------:R-:W-:Y:S02]  /*2300*/  DFMA R22, R28, R22, 6.75539944105574400000e+15 ;  /* 0x433800001c16742b */ /* 0x000fe40000000016 */
[----:B------:R-:W-:Y:S01]  /*2310*/  FSETP.GEU.AND P0, PT, |R29|, 4.1917929649353027344, PT ;  /* 0x4086232b1d00780b */ /* 0x000fe20003f0e200 */
[----:B------:R-:W-:-:S05]  /*2320*/  DADD R26, R26, -R28 ;  /* 0x000000001a1a7229 */ /* 0x000fca000000081c */
[----:B------:R-:W-:-:S03]  /*2330*/  DADD R20, R22, -6.75539944105574400000e+15 ;  /* 0xc338000016147429 */ /* 0x000fc60000000000 */
[----:B------:R-:W-:-:S05]  /*2340*/  DADD R24, R24, R26 ;  /* 0x0000000018187229 */ /* 0x000fca000000001a */
[----:B------:R-:W-:Y:S01]  /*2350*/  DFMA R30, R20, -UR6, R28 ;  /* 0x80000006141e7c2b */ /* 0x000fe2000800001c */
[----:B------:R-:W-:Y:S01]  /*2360*/  UMOV UR6, 0x3b39803f ;  /* 0x3b39803f00067882 */ /* 0x000fe20000000000 */
[----:B------:R-:W-:-:S06]  /*2370*/  UMOV UR7, 0x3c7abc9e ;  /* 0x3c7abc9e00077882 */ /* 0x000fcc0000000000 */
[----:B------:R-:W-:Y:S01]  /*2380*/  DFMA R30, R20, -UR6, R30 ;  /* 0x80000006141e7c2b */ /* 0x000fe2000800001e */
[----:B------:R-:W-:Y:S01]  /*2390*/  UMOV UR6, 0x69ce2bdf ;  /* 0x69ce2bdf00067882 */ /* 0x000fe20000000000 */
[----:B------:R-:W-:Y:S01]  /*23a0*/  MOV R20, 0xfca213ea ;  /* 0xfca213ea00147802 */ /* 0x000fe20000000f00 */
[----:B------:R-:W-:Y:S01]  /*23b0*/  IMAD.MOV.U32 R21, RZ, RZ, 0x3e928af3 ;  /* 0x3e928af3ff157424 */ /* 0x000fe200078e00ff */
[----:B------:R-:W-:-:S05]  /*23c0*/  UMOV UR7, 0x3e5ade15 ;  /* 0x3e5ade1500077882 */ /* 0x000fca0000000000 */
[----:B------:R-:W-:Y:S01]  /*23d0*/  DFMA R20, R30, UR6, R20 ;  /* 0x000000061e147c2b */ /* 0x000fe20008000014 */
[----:B------:R-:W-:Y:S01]  /*23e0*/  UMOV UR6, 0x62401315 ;  /* 0x6240131500067882 */ /* 0x000fe20000000000 */
[----:B------:R-:W-:-:S06]  /*23f0*/  UMOV UR7, 0x3ec71dee ;  /* 0x3ec71dee00077882 */ /* 0x000fcc0000000000 */
[----:B------:R-:W-:Y:S01]  /*2400*/  DFMA R20, R30, R20, UR6 ;  /* 0x000000061e147e2b */ /* 0x000fe20008000014 */
        /* <DEDUP_REMOVED lines=20> */
[----:B------:R-:W-:-:S08]  /*2550*/  DFMA R20, R30, R20, UR6 ;  /* 0x000000061e147e2b */ /* 0x000fd00008000014 */
[----:B------:R-:W-:-:S08]  /*2560*/  DFMA R20, R30, R20, 1 ;  /* 0x3ff000001e14742b */ /* 0x000fd00000000014 */
[----:B------:R-:W-:-:S10]  /*2570*/  DFMA R20, R30, R20, 1 ;  /* 0x3ff000001e14742b */ /* 0x000fd40000000014 */
[----:B------:R-:W-:Y:S01]  /*2580*/  IMAD R27, R22, 0x100000, R21 ;  /* 0x00100000161b7824 */ /* 0x000fe200078e0215 */
[----:B------:R-:W-:Y:S01]  /*2590*/  MOV R26, R20 ;  /* 0x00000014001a7202 */ /* 0x000fe20000000f00 */
[----:B------:R-:W-:Y:S06]  /*25a0*/  @!P0 BRA `(.L_x_38) ;  /* 0x0000000000308947 */ /* 0x000fec0003800000 */
[----:B------:R-:W-:Y:S01]  /*25b0*/  FSETP.GEU.AND P1, PT, |R29|, 4.2275390625, PT ;  /* 0x408748001d00780b */ /* 0x000fe20003f2e200 */
[C---:B------:R-:W-:Y:S02]  /*25c0*/  DADD R26, R28.reuse, +INF ;  /* 0x7ff000001c1a7429 */ /* 0x040fe40000000000 */
[----:B------:R-:W-:-:S08]  /*25d0*/  DSETP.GEU.AND P0, PT, R28, RZ, PT ;  /* 0x000000ff1c00722a */ /* 0x000fd00003f0e000 */
[----:B------:R-:W-:Y:S02]  /*25e0*/  FSEL R26, R26, RZ, P0 ;  /* 0x000000ff1a1a7208 */ /* 0x000fe40000000000 */
[----:B------:R-:W-:Y:S02]  /*25f0*/  @!P1 LEA.HI R5, R22, R22, RZ, 0x1 ;  /* 0x0000001616059211 */ /* 0x000fe400078f08ff */
[----:B------:R-:W-:Y:S02]  /*2600*/  FSEL R27, R27, RZ, P0 ;  /* 0x000000ff1b1b7208 */ /* 0x000fe40000000000 */
[----:B------:R-:W-:-:S05]  /*2610*/  @!P1 SHF.R.S32.HI R5, RZ, 0x1, R5 ;  /* 0x00000001ff059819 */ /* 0x000fca0000011405 */
[----:B------:R-:W-:Y:S02]  /*2620*/  @!P1 IMAD.IADD R22, R22, 0x1, -R5 ;  /* 0x0000000116169824 */ /* 0x000fe400078e0a05 */
[----:B------:R-:W-:-:S03]  /*2630*/  @!P1 IMAD R21, R5, 0x100000, R21 ;  /* 0x0010000005159824 */ /* 0x000fc600078e0215 */
[----:B------:R-:W-:Y:S02]  /*2640*/  @!P1 LEA R23, R22, 0x3ff00000, 0x14 ;  /* 0x3ff0000016179811 */ /* 0x000fe400078ea0ff */
[----:B------:R-:W-:-:S06]  /*2650*/  @!P1 MOV R22, RZ ;  /* 0x000000ff00169202 */ /* 0x000fcc0000000f00 */
[----:B------:R-:W-:-:S11]  /*2660*/  @!P1 DMUL R26, R20, R22 ;  /* 0x00000016141a9228 */ /* 0x000fd60000000000 */
.L_x_38:
[----:B------:R-:W-:Y:S01]  /*2670*/  DFMA R24, R24, R26, R26 ;  /* 0x0000001a1818722b */ /* 0x000fe2000000001a */
[----:B------:R-:W-:Y:S01]  /*2680*/  IMAD.MOV.U32 R45, RZ, RZ, 0x0 ;  /* 0x00000000ff2d7424 */ /* 0x000fe200078e00ff */
[----:B------:R-:W-:-:S08]  /*2690*/  DSETP.NEU.AND P0, PT, |R26|, +INF , PT ;  /* 0x7ff000001a00742a */ /* 0x000fd00003f0d200 */
[----:B------:R-:W-:Y:S02]  /*26a0*/  FSEL R20, R26, R24, !P0 ;  /* 0x000000181a147208 */ /* 0x000fe40004000000 */
[----:B------:R-:W-:Y:S01]  /*26b0*/  FSEL R21, R27, R25, !P0 ;  /* 0x000000191b157208 */ /* 0x000fe20004000000 */
[----:B------:R-:W-:Y:S06]  /*26c0*/  RET.REL.NODEC R44 `(_Z14time_incrementPfS_S_) ;  /* 0xffffffd82c4c7950 */ /* 0x000fec0003c3ffff */
.L_x_39:
[----:B------:R-:W-:-:S00]  /*26d0*/  BRA `(.L_x_39) ;  /* 0xfffffffc00fc7947 */ /* 0x000fc0000383ffff */
[----:B------:R-:W-:-:S00]  /*26e0*/  NOP ;  /* 0x0000000000007918 */ /* 0x000fc00000000000 */
        /* <DEDUP_REMOVED lines=9> */
.L_x_41:


//--------------------- .nv.shared.reserved.0     --------------------------
	.section	.nv.shared.reserved.0,"aw",@nobits
	.weak		__nv_reservedSMEM_offset_0_alias
	.size		__nv_reservedSMEM_offset_0_alias, 0, 64
	.other		__nv_reservedSMEM_offset_0_alias,@"STO_CUDA_RESERVED_SHARED STV_DEFAULT"
__nv_reservedSMEM_offset_0_alias:
	.zero		0
	.zero		64


//--------------------- .nv.constant0._Z14time_incrementPfS_S_ --------------------------
	.section	.nv.constant0._Z14time_incrementPfS_S_,"a",@progbits
	.sectionflags	@""
	.align	4
.nv.constant0._Z14time_incrementPfS_S_:
	.zero		920


//--------------------- SYMBOLS --------------------------

	.type		.nv.reservedSmem.offset0,@object
	.size		.nv.reservedSmem.offset0,0x4
